//
// Generated by NVIDIA NVVM Compiler
//
// Compiler Build ID: CL-36424714
// Cuda compilation tools, release 13.0, V13.0.88
// Based on NVVM 20.0.0
//

.version 9.0
.target sm_100
.address_size 64

	// .globl	_Z25Kerneltimestep_OverdampedP10particle_tPiPfS2_S2_P6float2
.global .align 4 .b8 __cudart_i2opi_f[24] = {65, 144, 67, 60, 153, 149, 98, 219, 192, 221, 52, 245, 209, 87, 39, 252, 41, 21, 68, 78, 110, 131, 249, 162};

.visible .entry _Z25Kerneltimestep_OverdampedP10particle_tPiPfS2_S2_P6float2(
	.param .u64 .ptr .align 1 _Z25Kerneltimestep_OverdampedP10particle_tPiPfS2_S2_P6float2_param_0,
	.param .u64 .ptr .align 1 _Z25Kerneltimestep_OverdampedP10particle_tPiPfS2_S2_P6float2_param_1,
	.param .u64 .ptr .align 1 _Z25Kerneltimestep_OverdampedP10particle_tPiPfS2_S2_P6float2_param_2,
	.param .u64 .ptr .align 1 _Z25Kerneltimestep_OverdampedP10particle_tPiPfS2_S2_P6float2_param_3,
	.param .u64 .ptr .align 1 _Z25Kerneltimestep_OverdampedP10particle_tPiPfS2_S2_P6float2_param_4,
	.param .u64 .ptr .align 1 _Z25Kerneltimestep_OverdampedP10particle_tPiPfS2_S2_P6float2_param_5
)
{
	.local .align 4 .b8 	__local_depot0[28];
	.reg .b64 	%SP;
	.reg .b64 	%SPL;
	.reg .pred 	%p<143>;
	.reg .b32 	%r<559>;
	.reg .b32 	%f<533>;
	.reg .b64 	%rd<294>;
	.reg .b64 	%fd<29>;

	mov.u64 	%SPL, __local_depot0;
	ld.param.u64 	%rd103, [_Z25Kerneltimestep_OverdampedP10particle_tPiPfS2_S2_P6float2_param_0];
	ld.param.u64 	%rd104, [_Z25Kerneltimestep_OverdampedP10particle_tPiPfS2_S2_P6float2_param_1];
	cvta.to.global.u64 	%rd1, %rd103;
	add.u64 	%rd2, %SPL, 0;
	add.u64 	%rd3, %SPL, 0;
	mov.u32 	%r179, %ctaid.x;
	mov.u32 	%r180, %ntid.x;
	mov.u32 	%r181, %tid.x;
	mad.lo.s32 	%r1, %r179, %r180, %r181;
	setp.gt.u32 	%p1, %r1, 16383;
	@%p1 bra 	$L__BB0_118;
	cvta.to.global.u64 	%rd110, %rd104;
	mul.wide.u32 	%rd111, %r1, 12;
	add.s64 	%rd112, %rd1, %rd111;
	ld.global.f32 	%f1, [%rd112];
	ld.global.f32 	%f2, [%rd112+4];
	ld.global.f32 	%f3, [%rd112+8];
	mul.lo.s32 	%r182, %r1, 6;
	mul.wide.u32 	%rd113, %r182, 4;
	add.s64 	%rd4, %rd110, %rd113;
	ld.global.u32 	%r183, [%rd4];
	mul.wide.s32 	%rd114, %r183, 12;
	add.s64 	%rd115, %rd1, %rd114;
	ld.global.f32 	%f100, [%rd115];
	ld.global.f32 	%f101, [%rd115+4];
	ld.global.f32 	%f4, [%rd115+8];
	sub.f32 	%f102, %f100, %f1;
	sub.f32 	%f103, %f101, %f2;
	div.rn.f32 	%f104, %f103, 0f3FDDB3D7;
	sub.f32 	%f105, %f102, %f104;
	add.f32 	%f106, %f104, %f104;
	setp.ltu.f32 	%p2, %f105, 0f42800000;
	add.f32 	%f107, %f105, 0fC3000000;
	setp.lt.f32 	%p3, %f105, 0fC2800000;
	add.f32 	%f108, %f105, 0f43000000;
	selp.f32 	%f109, %f108, %f105, %p3;
	selp.f32 	%f110, %f109, %f107, %p2;
	setp.ltu.f32 	%p4, %f106, 0f42800000;
	add.f32 	%f111, %f106, 0fC3000000;
	setp.lt.f32 	%p5, %f106, 0fC2800000;
	add.f32 	%f112, %f106, 0f43000000;
	selp.f32 	%f113, %f112, %f106, %p5;
	selp.f32 	%f114, %f113, %f111, %p4;
	mul.f32 	%f115, %f114, 0f3F000000;
	add.f32 	%f116, %f110, %f115;
	mul.f32 	%f117, %f115, 0f3FDDB3D7;
	mul.f32 	%f118, %f117, %f117;
	fma.rn.f32 	%f119, %f116, %f116, %f118;
	sqrt.rn.f32 	%f120, %f119;
	div.rn.f32 	%f121, %f116, %f120;
	add.f32 	%f122, %f120, 0fBF800000;
	fma.rn.f32 	%f5, %f122, %f121, 0f00000000;
	div.rn.f32 	%f123, %f117, %f120;
	fma.rn.f32 	%f6, %f122, %f123, 0f00000000;
	mul.f32 	%f124, %f4, 0f3F22F983;
	cvt.rni.s32.f32 	%r510, %f124;
	cvt.rn.f32.s32 	%f125, %r510;
	fma.rn.f32 	%f126, %f125, 0fBFC90FDA, %f4;
	fma.rn.f32 	%f127, %f125, 0fB3A22168, %f126;
	fma.rn.f32 	%f518, %f125, 0fA7C234C5, %f127;
	abs.f32 	%f8, %f4;
	setp.ltu.f32 	%p6, %f8, 0f47CE4780;
	mov.u32 	%r506, %r510;
	mov.f32 	%f517, %f518;
	@%p6 bra 	$L__BB0_9;
	setp.neu.f32 	%p7, %f8, 0f7F800000;
	@%p7 bra 	$L__BB0_4;
	mov.f32 	%f130, 0f00000000;
	mul.rn.f32 	%f517, %f4, %f130;
	mov.b32 	%r506, 0;
	bra.uni 	$L__BB0_9;
$L__BB0_4:
	mov.b32 	%r3, %f4;
	mov.b64 	%rd254, 0;
	mov.b32 	%r503, 0;
	mov.u64 	%rd252, __cudart_i2opi_f;
	shl.b32 	%r186, %r3, 8;
	or.b32  	%r187, %r186, -2147483648;
	mov.u64 	%rd253, %rd2;
$L__BB0_5:
	.pragma "nounroll";
	ld.global.nc.u32 	%r185, [%rd252];
	mad.wide.u32 	%rd118, %r185, %r187, %rd254;
	shr.u64 	%rd254, %rd118, 32;
	st.local.u32 	[%rd253], %rd118;
	add.s32 	%r503, %r503, 1;
	add.s64 	%rd253, %rd253, 4;
	add.s64 	%rd252, %rd252, 4;
	setp.ne.s32 	%p8, %r503, 6;
	@%p8 bra 	$L__BB0_5;
	shr.u32 	%r188, %r3, 23;
	st.local.u32 	[%rd2+24], %rd254;
	and.b32  	%r6, %r188, 31;
	and.b32  	%r189, %r188, 224;
	add.s32 	%r190, %r189, -128;
	shr.u32 	%r191, %r190, 5;
	mul.wide.u32 	%rd119, %r191, 4;
	sub.s64 	%rd11, %rd2, %rd119;
	ld.local.u32 	%r504, [%rd11+24];
	ld.local.u32 	%r505, [%rd11+20];
	setp.eq.s32 	%p9, %r6, 0;
	@%p9 bra 	$L__BB0_8;
	shf.l.wrap.b32 	%r504, %r505, %r504, %r6;
	ld.local.u32 	%r192, [%rd11+16];
	shf.l.wrap.b32 	%r505, %r192, %r505, %r6;
$L__BB0_8:
	shr.u32 	%r193, %r504, 30;
	shf.l.wrap.b32 	%r194, %r505, %r504, 2;
	shl.b32 	%r195, %r505, 2;
	shr.u32 	%r196, %r194, 31;
	add.s32 	%r197, %r196, %r193;
	neg.s32 	%r198, %r197;
	setp.lt.s32 	%p10, %r3, 0;
	selp.b32 	%r506, %r198, %r197, %p10;
	xor.b32  	%r199, %r194, %r3;
	shr.s32 	%r200, %r194, 31;
	xor.b32  	%r201, %r200, %r194;
	xor.b32  	%r202, %r200, %r195;
	cvt.u64.u32 	%rd120, %r201;
	shl.b64 	%rd121, %rd120, 32;
	cvt.u64.u32 	%rd122, %r202;
	or.b64  	%rd123, %rd121, %rd122;
	cvt.rn.f64.s64 	%fd1, %rd123;
	mul.f64 	%fd2, %fd1, 0d3BF921FB54442D19;
	cvt.rn.f32.f64 	%f128, %fd2;
	neg.f32 	%f129, %f128;
	setp.lt.s32 	%p11, %r199, 0;
	selp.f32 	%f517, %f129, %f128, %p11;
$L__BB0_9:
	setp.ltu.f32 	%p12, %f8, 0f47CE4780;
	add.s32 	%r204, %r506, 1;
	mul.rn.f32 	%f131, %f517, %f517;
	and.b32  	%r205, %r506, 1;
	setp.eq.b32 	%p13, %r205, 1;
	selp.f32 	%f132, %f517, 0f3F800000, %p13;
	fma.rn.f32 	%f133, %f131, %f132, 0f00000000;
	fma.rn.f32 	%f134, %f131, 0f37CBAC00, 0fBAB607ED;
	selp.f32 	%f135, 0fB94D4153, %f134, %p13;
	selp.f32 	%f136, 0f3C0885E4, 0f3D2AAABB, %p13;
	fma.rn.f32 	%f137, %f135, %f131, %f136;
	selp.f32 	%f138, 0fBE2AAAA8, 0fBEFFFFFF, %p13;
	fma.rn.f32 	%f139, %f137, %f131, %f138;
	fma.rn.f32 	%f140, %f139, %f133, %f132;
	and.b32  	%r206, %r204, 2;
	setp.eq.s32 	%p14, %r206, 0;
	mov.f32 	%f141, 0f00000000;
	sub.f32 	%f142, %f141, %f140;
	selp.f32 	%f12, %f140, %f142, %p14;
	@%p12 bra 	$L__BB0_17;
	setp.neu.f32 	%p15, %f8, 0f7F800000;
	@%p15 bra 	$L__BB0_12;
	mov.f32 	%f145, 0f00000000;
	mul.rn.f32 	%f518, %f4, %f145;
	mov.b32 	%r510, 0;
	bra.uni 	$L__BB0_17;
$L__BB0_12:
	mov.b32 	%r15, %f4;
	mov.b64 	%rd257, 0;
	mov.b32 	%r507, 0;
	mov.u64 	%rd255, __cudart_i2opi_f;
	shl.b32 	%r209, %r15, 8;
	or.b32  	%r210, %r209, -2147483648;
	mov.u64 	%rd256, %rd3;
$L__BB0_13:
	.pragma "nounroll";
	ld.global.nc.u32 	%r208, [%rd255];
	mad.wide.u32 	%rd126, %r208, %r210, %rd257;
	shr.u64 	%rd257, %rd126, 32;
	st.local.u32 	[%rd256], %rd126;
	add.s32 	%r507, %r507, 1;
	add.s64 	%rd256, %rd256, 4;
	add.s64 	%rd255, %rd255, 4;
	setp.ne.s32 	%p16, %r507, 6;
	@%p16 bra 	$L__BB0_13;
	shr.u32 	%r211, %r15, 23;
	st.local.u32 	[%rd3+24], %rd257;
	and.b32  	%r18, %r211, 31;
	and.b32  	%r212, %r211, 224;
	add.s32 	%r213, %r212, -128;
	shr.u32 	%r214, %r213, 5;
	mul.wide.u32 	%rd127, %r214, 4;
	sub.s64 	%rd18, %rd3, %rd127;
	ld.local.u32 	%r508, [%rd18+24];
	ld.local.u32 	%r509, [%rd18+20];
	setp.eq.s32 	%p17, %r18, 0;
	@%p17 bra 	$L__BB0_16;
	shf.l.wrap.b32 	%r508, %r509, %r508, %r18;
	ld.local.u32 	%r215, [%rd18+16];
	shf.l.wrap.b32 	%r509, %r215, %r509, %r18;
$L__BB0_16:
	shr.u32 	%r216, %r508, 30;
	shf.l.wrap.b32 	%r217, %r509, %r508, 2;
	shl.b32 	%r218, %r509, 2;
	shr.u32 	%r219, %r217, 31;
	add.s32 	%r220, %r219, %r216;
	neg.s32 	%r221, %r220;
	setp.lt.s32 	%p18, %r15, 0;
	selp.b32 	%r510, %r221, %r220, %p18;
	xor.b32  	%r222, %r217, %r15;
	shr.s32 	%r223, %r217, 31;
	xor.b32  	%r224, %r223, %r217;
	xor.b32  	%r225, %r223, %r218;
	cvt.u64.u32 	%rd128, %r224;
	shl.b64 	%rd129, %rd128, 32;
	cvt.u64.u32 	%rd130, %r225;
	or.b64  	%rd131, %rd129, %rd130;
	cvt.rn.f64.s64 	%fd3, %rd131;
	mul.f64 	%fd4, %fd3, 0d3BF921FB54442D19;
	cvt.rn.f32.f64 	%f143, %fd4;
	neg.f32 	%f144, %f143;
	setp.lt.s32 	%p19, %r222, 0;
	selp.f32 	%f518, %f144, %f143, %p19;
$L__BB0_17:
	mul.rn.f32 	%f146, %f518, %f518;
	and.b32  	%r227, %r510, 1;
	setp.eq.b32 	%p20, %r227, 1;
	selp.f32 	%f147, 0f3F800000, %f518, %p20;
	fma.rn.f32 	%f148, %f146, %f147, 0f00000000;
	fma.rn.f32 	%f149, %f146, 0f37CBAC00, 0fBAB607ED;
	selp.f32 	%f150, %f149, 0fB94D4153, %p20;
	selp.f32 	%f151, 0f3D2AAABB, 0f3C0885E4, %p20;
	fma.rn.f32 	%f152, %f150, %f146, %f151;
	selp.f32 	%f153, 0fBEFFFFFF, 0fBE2AAAA8, %p20;
	fma.rn.f32 	%f154, %f152, %f146, %f153;
	fma.rn.f32 	%f155, %f154, %f148, %f147;
	and.b32  	%r228, %r510, 2;
	setp.eq.s32 	%p21, %r228, 0;
	mov.f32 	%f156, 0f00000000;
	sub.f32 	%f157, %f156, %f155;
	selp.f32 	%f16, %f155, %f157, %p21;
	ld.global.u32 	%r229, [%rd4+4];
	mul.wide.s32 	%rd132, %r229, 12;
	add.s64 	%rd133, %rd1, %rd132;
	ld.global.f32 	%f158, [%rd133];
	ld.global.f32 	%f159, [%rd133+4];
	ld.global.f32 	%f17, [%rd133+8];
	sub.f32 	%f160, %f158, %f1;
	sub.f32 	%f161, %f159, %f2;
	div.rn.f32 	%f162, %f161, 0f3FDDB3D7;
	sub.f32 	%f163, %f160, %f162;
	add.f32 	%f164, %f162, %f162;
	setp.ltu.f32 	%p22, %f163, 0f42800000;
	add.f32 	%f165, %f163, 0fC3000000;
	setp.lt.f32 	%p23, %f163, 0fC2800000;
	add.f32 	%f166, %f163, 0f43000000;
	selp.f32 	%f167, %f166, %f163, %p23;
	selp.f32 	%f168, %f167, %f165, %p22;
	setp.ltu.f32 	%p24, %f164, 0f42800000;
	add.f32 	%f169, %f164, 0fC3000000;
	setp.lt.f32 	%p25, %f164, 0fC2800000;
	add.f32 	%f170, %f164, 0f43000000;
	selp.f32 	%f171, %f170, %f164, %p25;
	selp.f32 	%f172, %f171, %f169, %p24;
	mul.f32 	%f173, %f172, 0f3F000000;
	add.f32 	%f174, %f168, %f173;
	mul.f32 	%f175, %f173, 0f3FDDB3D7;
	mul.f32 	%f176, %f175, %f175;
	fma.rn.f32 	%f177, %f174, %f174, %f176;
	sqrt.rn.f32 	%f178, %f177;
	div.rn.f32 	%f179, %f174, %f178;
	add.f32 	%f180, %f178, 0fBF800000;
	fma.rn.f32 	%f18, %f180, %f179, %f5;
	div.rn.f32 	%f181, %f175, %f178;
	fma.rn.f32 	%f19, %f180, %f181, %f6;
	mul.f32 	%f182, %f17, 0f3F22F983;
	cvt.rni.s32.f32 	%r518, %f182;
	cvt.rn.f32.s32 	%f183, %r518;
	fma.rn.f32 	%f184, %f183, 0fBFC90FDA, %f17;
	fma.rn.f32 	%f185, %f183, 0fB3A22168, %f184;
	fma.rn.f32 	%f520, %f183, 0fA7C234C5, %f185;
	abs.f32 	%f21, %f17;
	setp.ltu.f32 	%p26, %f21, 0f47CE4780;
	mov.u32 	%r514, %r518;
	mov.f32 	%f519, %f520;
	@%p26 bra 	$L__BB0_25;
	setp.eq.f32 	%p27, %f21, 0f7F800000;
	@%p27 bra 	$L__BB0_24;
	mov.b32 	%r28, %f17;
	mov.b64 	%rd260, 0;
	mov.b32 	%r511, 0;
	mov.u64 	%rd258, __cudart_i2opi_f;
	shl.b32 	%r232, %r28, 8;
	or.b32  	%r233, %r232, -2147483648;
	mov.u64 	%rd259, %rd2;
$L__BB0_20:
	.pragma "nounroll";
	ld.global.nc.u32 	%r231, [%rd258];
	mad.wide.u32 	%rd136, %r231, %r233, %rd260;
	shr.u64 	%rd260, %rd136, 32;
	st.local.u32 	[%rd259], %rd136;
	add.s32 	%r511, %r511, 1;
	add.s64 	%rd259, %rd259, 4;
	add.s64 	%rd258, %rd258, 4;
	setp.ne.s32 	%p28, %r511, 6;
	@%p28 bra 	$L__BB0_20;
	shr.u32 	%r234, %r28, 23;
	st.local.u32 	[%rd2+24], %rd260;
	and.b32  	%r31, %r234, 31;
	and.b32  	%r235, %r234, 224;
	add.s32 	%r236, %r235, -128;
	shr.u32 	%r237, %r236, 5;
	mul.wide.u32 	%rd137, %r237, 4;
	sub.s64 	%rd25, %rd2, %rd137;
	ld.local.u32 	%r512, [%rd25+24];
	ld.local.u32 	%r513, [%rd25+20];
	setp.eq.s32 	%p29, %r31, 0;
	@%p29 bra 	$L__BB0_23;
	shf.l.wrap.b32 	%r512, %r513, %r512, %r31;
	ld.local.u32 	%r238, [%rd25+16];
	shf.l.wrap.b32 	%r513, %r238, %r513, %r31;
$L__BB0_23:
	shr.u32 	%r239, %r512, 30;
	shf.l.wrap.b32 	%r240, %r513, %r512, 2;
	shl.b32 	%r241, %r513, 2;
	shr.u32 	%r242, %r240, 31;
	add.s32 	%r243, %r242, %r239;
	neg.s32 	%r244, %r243;
	setp.lt.s32 	%p30, %r28, 0;
	selp.b32 	%r514, %r244, %r243, %p30;
	xor.b32  	%r245, %r240, %r28;
	shr.s32 	%r246, %r240, 31;
	xor.b32  	%r247, %r246, %r240;
	xor.b32  	%r248, %r246, %r241;
	cvt.u64.u32 	%rd138, %r247;
	shl.b64 	%rd139, %rd138, 32;
	cvt.u64.u32 	%rd140, %r248;
	or.b64  	%rd141, %rd139, %rd140;
	cvt.rn.f64.s64 	%fd5, %rd141;
	mul.f64 	%fd6, %fd5, 0d3BF921FB54442D19;
	cvt.rn.f32.f64 	%f186, %fd6;
	neg.f32 	%f187, %f186;
	setp.lt.s32 	%p31, %r245, 0;
	selp.f32 	%f519, %f187, %f186, %p31;
	bra.uni 	$L__BB0_25;
$L__BB0_24:
	mov.f32 	%f188, 0f00000000;
	mul.rn.f32 	%f519, %f17, %f188;
	mov.b32 	%r514, 0;
$L__BB0_25:
	setp.ltu.f32 	%p32, %f21, 0f47CE4780;
	add.s32 	%r250, %r514, 1;
	mul.rn.f32 	%f189, %f519, %f519;
	and.b32  	%r251, %r514, 1;
	setp.eq.b32 	%p33, %r251, 1;
	selp.f32 	%f190, %f519, 0f3F800000, %p33;
	fma.rn.f32 	%f191, %f189, %f190, 0f00000000;
	fma.rn.f32 	%f192, %f189, 0f37CBAC00, 0fBAB607ED;
	selp.f32 	%f193, 0fB94D4153, %f192, %p33;
	selp.f32 	%f194, 0f3C0885E4, 0f3D2AAABB, %p33;
	fma.rn.f32 	%f195, %f193, %f189, %f194;
	selp.f32 	%f196, 0fBE2AAAA8, 0fBEFFFFFF, %p33;
	fma.rn.f32 	%f197, %f195, %f189, %f196;
	fma.rn.f32 	%f198, %f197, %f191, %f190;
	and.b32  	%r252, %r250, 2;
	setp.eq.s32 	%p34, %r252, 0;
	mov.f32 	%f199, 0f00000000;
	sub.f32 	%f200, %f199, %f198;
	selp.f32 	%f201, %f198, %f200, %p34;
	add.f32 	%f202, %f12, 0f00000000;
	add.f32 	%f25, %f202, %f201;
	@%p32 bra 	$L__BB0_33;
	setp.eq.f32 	%p35, %f21, 0f7F800000;
	@%p35 bra 	$L__BB0_32;
	mov.b32 	%r40, %f17;
	mov.b64 	%rd263, 0;
	mov.b32 	%r515, 0;
	mov.u64 	%rd261, __cudart_i2opi_f;
	shl.b32 	%r255, %r40, 8;
	or.b32  	%r256, %r255, -2147483648;
	mov.u64 	%rd262, %rd3;
$L__BB0_28:
	.pragma "nounroll";
	ld.global.nc.u32 	%r254, [%rd261];
	mad.wide.u32 	%rd144, %r254, %r256, %rd263;
	shr.u64 	%rd263, %rd144, 32;
	st.local.u32 	[%rd262], %rd144;
	add.s32 	%r515, %r515, 1;
	add.s64 	%rd262, %rd262, 4;
	add.s64 	%rd261, %rd261, 4;
	setp.ne.s32 	%p36, %r515, 6;
	@%p36 bra 	$L__BB0_28;
	shr.u32 	%r257, %r40, 23;
	st.local.u32 	[%rd3+24], %rd263;
	and.b32  	%r43, %r257, 31;
	and.b32  	%r258, %r257, 224;
	add.s32 	%r259, %r258, -128;
	shr.u32 	%r260, %r259, 5;
	mul.wide.u32 	%rd145, %r260, 4;
	sub.s64 	%rd32, %rd3, %rd145;
	ld.local.u32 	%r516, [%rd32+24];
	ld.local.u32 	%r517, [%rd32+20];
	setp.eq.s32 	%p37, %r43, 0;
	@%p37 bra 	$L__BB0_31;
	shf.l.wrap.b32 	%r516, %r517, %r516, %r43;
	ld.local.u32 	%r261, [%rd32+16];
	shf.l.wrap.b32 	%r517, %r261, %r517, %r43;
$L__BB0_31:
	shr.u32 	%r262, %r516, 30;
	shf.l.wrap.b32 	%r263, %r517, %r516, 2;
	shl.b32 	%r264, %r517, 2;
	shr.u32 	%r265, %r263, 31;
	add.s32 	%r266, %r265, %r262;
	neg.s32 	%r267, %r266;
	setp.lt.s32 	%p38, %r40, 0;
	selp.b32 	%r518, %r267, %r266, %p38;
	xor.b32  	%r268, %r263, %r40;
	shr.s32 	%r269, %r263, 31;
	xor.b32  	%r270, %r269, %r263;
	xor.b32  	%r271, %r269, %r264;
	cvt.u64.u32 	%rd146, %r270;
	shl.b64 	%rd147, %rd146, 32;
	cvt.u64.u32 	%rd148, %r271;
	or.b64  	%rd149, %rd147, %rd148;
	cvt.rn.f64.s64 	%fd7, %rd149;
	mul.f64 	%fd8, %fd7, 0d3BF921FB54442D19;
	cvt.rn.f32.f64 	%f203, %fd8;
	neg.f32 	%f204, %f203;
	setp.lt.s32 	%p39, %r268, 0;
	selp.f32 	%f520, %f204, %f203, %p39;
	bra.uni 	$L__BB0_33;
$L__BB0_32:
	mov.f32 	%f205, 0f00000000;
	mul.rn.f32 	%f520, %f17, %f205;
	mov.b32 	%r518, 0;
$L__BB0_33:
	mul.rn.f32 	%f206, %f520, %f520;
	and.b32  	%r273, %r518, 1;
	setp.eq.b32 	%p40, %r273, 1;
	selp.f32 	%f207, 0f3F800000, %f520, %p40;
	fma.rn.f32 	%f208, %f206, %f207, 0f00000000;
	fma.rn.f32 	%f209, %f206, 0f37CBAC00, 0fBAB607ED;
	selp.f32 	%f210, %f209, 0fB94D4153, %p40;
	selp.f32 	%f211, 0f3D2AAABB, 0f3C0885E4, %p40;
	fma.rn.f32 	%f212, %f210, %f206, %f211;
	selp.f32 	%f213, 0fBEFFFFFF, 0fBE2AAAA8, %p40;
	fma.rn.f32 	%f214, %f212, %f206, %f213;
	fma.rn.f32 	%f215, %f214, %f208, %f207;
	and.b32  	%r274, %r518, 2;
	setp.eq.s32 	%p41, %r274, 0;
	mov.f32 	%f216, 0f00000000;
	sub.f32 	%f217, %f216, %f215;
	selp.f32 	%f218, %f215, %f217, %p41;
	add.f32 	%f219, %f16, 0f00000000;
	add.f32 	%f29, %f219, %f218;
	ld.global.u32 	%r275, [%rd4+8];
	mul.wide.s32 	%rd150, %r275, 12;
	add.s64 	%rd151, %rd1, %rd150;
	ld.global.f32 	%f220, [%rd151];
	ld.global.f32 	%f221, [%rd151+4];
	ld.global.f32 	%f30, [%rd151+8];
	sub.f32 	%f222, %f220, %f1;
	sub.f32 	%f223, %f221, %f2;
	div.rn.f32 	%f224, %f223, 0f3FDDB3D7;
	sub.f32 	%f225, %f222, %f224;
	add.f32 	%f226, %f224, %f224;
	setp.ltu.f32 	%p42, %f225, 0f42800000;
	add.f32 	%f227, %f225, 0fC3000000;
	setp.lt.f32 	%p43, %f225, 0fC2800000;
	add.f32 	%f228, %f225, 0f43000000;
	selp.f32 	%f229, %f228, %f225, %p43;
	selp.f32 	%f230, %f229, %f227, %p42;
	setp.ltu.f32 	%p44, %f226, 0f42800000;
	add.f32 	%f231, %f226, 0fC3000000;
	setp.lt.f32 	%p45, %f226, 0fC2800000;
	add.f32 	%f232, %f226, 0f43000000;
	selp.f32 	%f233, %f232, %f226, %p45;
	selp.f32 	%f234, %f233, %f231, %p44;
	mul.f32 	%f235, %f234, 0f3F000000;
	add.f32 	%f236, %f230, %f235;
	mul.f32 	%f237, %f235, 0f3FDDB3D7;
	mul.f32 	%f238, %f237, %f237;
	fma.rn.f32 	%f239, %f236, %f236, %f238;
	sqrt.rn.f32 	%f240, %f239;
	div.rn.f32 	%f241, %f236, %f240;
	add.f32 	%f242, %f240, 0fBF800000;
	fma.rn.f32 	%f31, %f242, %f241, %f18;
	div.rn.f32 	%f243, %f237, %f240;
	fma.rn.f32 	%f32, %f242, %f243, %f19;
	mul.f32 	%f244, %f30, 0f3F22F983;
	cvt.rni.s32.f32 	%r526, %f244;
	cvt.rn.f32.s32 	%f245, %r526;
	fma.rn.f32 	%f246, %f245, 0fBFC90FDA, %f30;
	fma.rn.f32 	%f247, %f245, 0fB3A22168, %f246;
	fma.rn.f32 	%f522, %f245, 0fA7C234C5, %f247;
	abs.f32 	%f34, %f30;
	setp.ltu.f32 	%p46, %f34, 0f47CE4780;
	mov.u32 	%r522, %r526;
	mov.f32 	%f521, %f522;
	@%p46 bra 	$L__BB0_41;
	setp.eq.f32 	%p47, %f34, 0f7F800000;
	@%p47 bra 	$L__BB0_40;
	mov.b32 	%r53, %f30;
	mov.b64 	%rd266, 0;
	mov.b32 	%r519, 0;
	mov.u64 	%rd264, __cudart_i2opi_f;
	shl.b32 	%r278, %r53, 8;
	or.b32  	%r279, %r278, -2147483648;
	mov.u64 	%rd265, %rd2;
$L__BB0_36:
	.pragma "nounroll";
	ld.global.nc.u32 	%r277, [%rd264];
	mad.wide.u32 	%rd154, %r277, %r279, %rd266;
	shr.u64 	%rd266, %rd154, 32;
	st.local.u32 	[%rd265], %rd154;
	add.s32 	%r519, %r519, 1;
	add.s64 	%rd265, %rd265, 4;
	add.s64 	%rd264, %rd264, 4;
	setp.ne.s32 	%p48, %r519, 6;
	@%p48 bra 	$L__BB0_36;
	shr.u32 	%r280, %r53, 23;
	st.local.u32 	[%rd2+24], %rd266;
	and.b32  	%r56, %r280, 31;
	and.b32  	%r281, %r280, 224;
	add.s32 	%r282, %r281, -128;
	shr.u32 	%r283, %r282, 5;
	mul.wide.u32 	%rd155, %r283, 4;
	sub.s64 	%rd39, %rd2, %rd155;
	ld.local.u32 	%r520, [%rd39+24];
	ld.local.u32 	%r521, [%rd39+20];
	setp.eq.s32 	%p49, %r56, 0;
	@%p49 bra 	$L__BB0_39;
	shf.l.wrap.b32 	%r520, %r521, %r520, %r56;
	ld.local.u32 	%r284, [%rd39+16];
	shf.l.wrap.b32 	%r521, %r284, %r521, %r56;
$L__BB0_39:
	shr.u32 	%r285, %r520, 30;
	shf.l.wrap.b32 	%r286, %r521, %r520, 2;
	shl.b32 	%r287, %r521, 2;
	shr.u32 	%r288, %r286, 31;
	add.s32 	%r289, %r288, %r285;
	neg.s32 	%r290, %r289;
	setp.lt.s32 	%p50, %r53, 0;
	selp.b32 	%r522, %r290, %r289, %p50;
	xor.b32  	%r291, %r286, %r53;
	shr.s32 	%r292, %r286, 31;
	xor.b32  	%r293, %r292, %r286;
	xor.b32  	%r294, %r292, %r287;
	cvt.u64.u32 	%rd156, %r293;
	shl.b64 	%rd157, %rd156, 32;
	cvt.u64.u32 	%rd158, %r294;
	or.b64  	%rd159, %rd157, %rd158;
	cvt.rn.f64.s64 	%fd9, %rd159;
	mul.f64 	%fd10, %fd9, 0d3BF921FB54442D19;
	cvt.rn.f32.f64 	%f248, %fd10;
	neg.f32 	%f249, %f248;
	setp.lt.s32 	%p51, %r291, 0;
	selp.f32 	%f521, %f249, %f248, %p51;
	bra.uni 	$L__BB0_41;
$L__BB0_40:
	mov.f32 	%f250, 0f00000000;
	mul.rn.f32 	%f521, %f30, %f250;
	mov.b32 	%r522, 0;
$L__BB0_41:
	setp.ltu.f32 	%p52, %f34, 0f47CE4780;
	add.s32 	%r296, %r522, 1;
	mul.rn.f32 	%f251, %f521, %f521;
	and.b32  	%r297, %r522, 1;
	setp.eq.b32 	%p53, %r297, 1;
	selp.f32 	%f252, %f521, 0f3F800000, %p53;
	fma.rn.f32 	%f253, %f251, %f252, 0f00000000;
	fma.rn.f32 	%f254, %f251, 0f37CBAC00, 0fBAB607ED;
	selp.f32 	%f255, 0fB94D4153, %f254, %p53;
	selp.f32 	%f256, 0f3C0885E4, 0f3D2AAABB, %p53;
	fma.rn.f32 	%f257, %f255, %f251, %f256;
	selp.f32 	%f258, 0fBE2AAAA8, 0fBEFFFFFF, %p53;
	fma.rn.f32 	%f259, %f257, %f251, %f258;
	fma.rn.f32 	%f260, %f259, %f253, %f252;
	and.b32  	%r298, %r296, 2;
	setp.eq.s32 	%p54, %r298, 0;
	mov.f32 	%f261, 0f00000000;
	sub.f32 	%f262, %f261, %f260;
	selp.f32 	%f263, %f260, %f262, %p54;
	add.f32 	%f38, %f25, %f263;
	@%p52 bra 	$L__BB0_49;
	setp.eq.f32 	%p55, %f34, 0f7F800000;
	@%p55 bra 	$L__BB0_48;
	mov.b32 	%r65, %f30;
	mov.b64 	%rd269, 0;
	mov.b32 	%r523, 0;
	mov.u64 	%rd267, __cudart_i2opi_f;
	shl.b32 	%r301, %r65, 8;
	or.b32  	%r302, %r301, -2147483648;
	mov.u64 	%rd268, %rd3;
$L__BB0_44:
	.pragma "nounroll";
	ld.global.nc.u32 	%r300, [%rd267];
	mad.wide.u32 	%rd162, %r300, %r302, %rd269;
	shr.u64 	%rd269, %rd162, 32;
	st.local.u32 	[%rd268], %rd162;
	add.s32 	%r523, %r523, 1;
	add.s64 	%rd268, %rd268, 4;
	add.s64 	%rd267, %rd267, 4;
	setp.ne.s32 	%p56, %r523, 6;
	@%p56 bra 	$L__BB0_44;
	shr.u32 	%r303, %r65, 23;
	st.local.u32 	[%rd3+24], %rd269;
	and.b32  	%r68, %r303, 31;
	and.b32  	%r304, %r303, 224;
	add.s32 	%r305, %r304, -128;
	shr.u32 	%r306, %r305, 5;
	mul.wide.u32 	%rd163, %r306, 4;
	sub.s64 	%rd46, %rd3, %rd163;
	ld.local.u32 	%r524, [%rd46+24];
	ld.local.u32 	%r525, [%rd46+20];
	setp.eq.s32 	%p57, %r68, 0;
	@%p57 bra 	$L__BB0_47;
	shf.l.wrap.b32 	%r524, %r525, %r524, %r68;
	ld.local.u32 	%r307, [%rd46+16];
	shf.l.wrap.b32 	%r525, %r307, %r525, %r68;
$L__BB0_47:
	shr.u32 	%r308, %r524, 30;
	shf.l.wrap.b32 	%r309, %r525, %r524, 2;
	shl.b32 	%r310, %r525, 2;
	shr.u32 	%r311, %r309, 31;
	add.s32 	%r312, %r311, %r308;
	neg.s32 	%r313, %r312;
	setp.lt.s32 	%p58, %r65, 0;
	selp.b32 	%r526, %r313, %r312, %p58;
	xor.b32  	%r314, %r309, %r65;
	shr.s32 	%r315, %r309, 31;
	xor.b32  	%r316, %r315, %r309;
	xor.b32  	%r317, %r315, %r310;
	cvt.u64.u32 	%rd164, %r316;
	shl.b64 	%rd165, %rd164, 32;
	cvt.u64.u32 	%rd166, %r317;
	or.b64  	%rd167, %rd165, %rd166;
	cvt.rn.f64.s64 	%fd11, %rd167;
	mul.f64 	%fd12, %fd11, 0d3BF921FB54442D19;
	cvt.rn.f32.f64 	%f264, %fd12;
	neg.f32 	%f265, %f264;
	setp.lt.s32 	%p59, %r314, 0;
	selp.f32 	%f522, %f265, %f264, %p59;
	bra.uni 	$L__BB0_49;
$L__BB0_48:
	mov.f32 	%f266, 0f00000000;
	mul.rn.f32 	%f522, %f30, %f266;
	mov.b32 	%r526, 0;
$L__BB0_49:
	mul.rn.f32 	%f267, %f522, %f522;
	and.b32  	%r319, %r526, 1;
	setp.eq.b32 	%p60, %r319, 1;
	selp.f32 	%f268, 0f3F800000, %f522, %p60;
	fma.rn.f32 	%f269, %f267, %f268, 0f00000000;
	fma.rn.f32 	%f270, %f267, 0f37CBAC00, 0fBAB607ED;
	selp.f32 	%f271, %f270, 0fB94D4153, %p60;
	selp.f32 	%f272, 0f3D2AAABB, 0f3C0885E4, %p60;
	fma.rn.f32 	%f273, %f271, %f267, %f272;
	selp.f32 	%f274, 0fBEFFFFFF, 0fBE2AAAA8, %p60;
	fma.rn.f32 	%f275, %f273, %f267, %f274;
	fma.rn.f32 	%f276, %f275, %f269, %f268;
	and.b32  	%r320, %r526, 2;
	setp.eq.s32 	%p61, %r320, 0;
	mov.f32 	%f277, 0f00000000;
	sub.f32 	%f278, %f277, %f276;
	selp.f32 	%f279, %f276, %f278, %p61;
	add.f32 	%f42, %f29, %f279;
	ld.global.u32 	%r321, [%rd4+12];
	mul.wide.s32 	%rd168, %r321, 12;
	add.s64 	%rd169, %rd1, %rd168;
	ld.global.f32 	%f280, [%rd169];
	ld.global.f32 	%f281, [%rd169+4];
	ld.global.f32 	%f43, [%rd169+8];
	sub.f32 	%f282, %f280, %f1;
	sub.f32 	%f283, %f281, %f2;
	div.rn.f32 	%f284, %f283, 0f3FDDB3D7;
	sub.f32 	%f285, %f282, %f284;
	add.f32 	%f286, %f284, %f284;
	setp.ltu.f32 	%p62, %f285, 0f42800000;
	add.f32 	%f287, %f285, 0fC3000000;
	setp.lt.f32 	%p63, %f285, 0fC2800000;
	add.f32 	%f288, %f285, 0f43000000;
	selp.f32 	%f289, %f288, %f285, %p63;
	selp.f32 	%f290, %f289, %f287, %p62;
	setp.ltu.f32 	%p64, %f286, 0f42800000;
	add.f32 	%f291, %f286, 0fC3000000;
	setp.lt.f32 	%p65, %f286, 0fC2800000;
	add.f32 	%f292, %f286, 0f43000000;
	selp.f32 	%f293, %f292, %f286, %p65;
	selp.f32 	%f294, %f293, %f291, %p64;
	mul.f32 	%f295, %f294, 0f3F000000;
	add.f32 	%f296, %f290, %f295;
	mul.f32 	%f297, %f295, 0f3FDDB3D7;
	mul.f32 	%f298, %f297, %f297;
	fma.rn.f32 	%f299, %f296, %f296, %f298;
	sqrt.rn.f32 	%f300, %f299;
	div.rn.f32 	%f301, %f296, %f300;
	add.f32 	%f302, %f300, 0fBF800000;
	fma.rn.f32 	%f44, %f302, %f301, %f31;
	div.rn.f32 	%f303, %f297, %f300;
	fma.rn.f32 	%f45, %f302, %f303, %f32;
	mul.f32 	%f304, %f43, 0f3F22F983;
	cvt.rni.s32.f32 	%r534, %f304;
	cvt.rn.f32.s32 	%f305, %r534;
	fma.rn.f32 	%f306, %f305, 0fBFC90FDA, %f43;
	fma.rn.f32 	%f307, %f305, 0fB3A22168, %f306;
	fma.rn.f32 	%f524, %f305, 0fA7C234C5, %f307;
	abs.f32 	%f47, %f43;
	setp.ltu.f32 	%p66, %f47, 0f47CE4780;
	mov.u32 	%r530, %r534;
	mov.f32 	%f523, %f524;
	@%p66 bra 	$L__BB0_57;
	setp.eq.f32 	%p67, %f47, 0f7F800000;
	@%p67 bra 	$L__BB0_56;
	mov.b32 	%r78, %f43;
	mov.b64 	%rd272, 0;
	mov.b32 	%r527, 0;
	mov.u64 	%rd270, __cudart_i2opi_f;
	shl.b32 	%r324, %r78, 8;
	or.b32  	%r325, %r324, -2147483648;
	mov.u64 	%rd271, %rd2;
$L__BB0_52:
	.pragma "nounroll";
	ld.global.nc.u32 	%r323, [%rd270];
	mad.wide.u32 	%rd172, %r323, %r325, %rd272;
	shr.u64 	%rd272, %rd172, 32;
	st.local.u32 	[%rd271], %rd172;
	add.s32 	%r527, %r527, 1;
	add.s64 	%rd271, %rd271, 4;
	add.s64 	%rd270, %rd270, 4;
	setp.ne.s32 	%p68, %r527, 6;
	@%p68 bra 	$L__BB0_52;
	shr.u32 	%r326, %r78, 23;
	st.local.u32 	[%rd2+24], %rd272;
	and.b32  	%r81, %r326, 31;
	and.b32  	%r327, %r326, 224;
	add.s32 	%r328, %r327, -128;
	shr.u32 	%r329, %r328, 5;
	mul.wide.u32 	%rd173, %r329, 4;
	sub.s64 	%rd53, %rd2, %rd173;
	ld.local.u32 	%r528, [%rd53+24];
	ld.local.u32 	%r529, [%rd53+20];
	setp.eq.s32 	%p69, %r81, 0;
	@%p69 bra 	$L__BB0_55;
	shf.l.wrap.b32 	%r528, %r529, %r528, %r81;
	ld.local.u32 	%r330, [%rd53+16];
	shf.l.wrap.b32 	%r529, %r330, %r529, %r81;
$L__BB0_55:
	shr.u32 	%r331, %r528, 30;
	shf.l.wrap.b32 	%r332, %r529, %r528, 2;
	shl.b32 	%r333, %r529, 2;
	shr.u32 	%r334, %r332, 31;
	add.s32 	%r335, %r334, %r331;
	neg.s32 	%r336, %r335;
	setp.lt.s32 	%p70, %r78, 0;
	selp.b32 	%r530, %r336, %r335, %p70;
	xor.b32  	%r337, %r332, %r78;
	shr.s32 	%r338, %r332, 31;
	xor.b32  	%r339, %r338, %r332;
	xor.b32  	%r340, %r338, %r333;
	cvt.u64.u32 	%rd174, %r339;
	shl.b64 	%rd175, %rd174, 32;
	cvt.u64.u32 	%rd176, %r340;
	or.b64  	%rd177, %rd175, %rd176;
	cvt.rn.f64.s64 	%fd13, %rd177;
	mul.f64 	%fd14, %fd13, 0d3BF921FB54442D19;
	cvt.rn.f32.f64 	%f308, %fd14;
	neg.f32 	%f309, %f308;
	setp.lt.s32 	%p71, %r337, 0;
	selp.f32 	%f523, %f309, %f308, %p71;
	bra.uni 	$L__BB0_57;
$L__BB0_56:
	mov.f32 	%f310, 0f00000000;
	mul.rn.f32 	%f523, %f43, %f310;
	mov.b32 	%r530, 0;
$L__BB0_57:
	setp.ltu.f32 	%p72, %f47, 0f47CE4780;
	add.s32 	%r342, %r530, 1;
	mul.rn.f32 	%f311, %f523, %f523;
	and.b32  	%r343, %r530, 1;
	setp.eq.b32 	%p73, %r343, 1;
	selp.f32 	%f312, %f523, 0f3F800000, %p73;
	fma.rn.f32 	%f313, %f311, %f312, 0f00000000;
	fma.rn.f32 	%f314, %f311, 0f37CBAC00, 0fBAB607ED;
	selp.f32 	%f315, 0fB94D4153, %f314, %p73;
	selp.f32 	%f316, 0f3C0885E4, 0f3D2AAABB, %p73;
	fma.rn.f32 	%f317, %f315, %f311, %f316;
	selp.f32 	%f318, 0fBE2AAAA8, 0fBEFFFFFF, %p73;
	fma.rn.f32 	%f319, %f317, %f311, %f318;
	fma.rn.f32 	%f320, %f319, %f313, %f312;
	and.b32  	%r344, %r342, 2;
	setp.eq.s32 	%p74, %r344, 0;
	mov.f32 	%f321, 0f00000000;
	sub.f32 	%f322, %f321, %f320;
	selp.f32 	%f323, %f320, %f322, %p74;
	add.f32 	%f51, %f38, %f323;
	@%p72 bra 	$L__BB0_65;
	setp.eq.f32 	%p75, %f47, 0f7F800000;
	@%p75 bra 	$L__BB0_64;
	mov.b32 	%r90, %f43;
	mov.b64 	%rd275, 0;
	mov.b32 	%r531, 0;
	mov.u64 	%rd273, __cudart_i2opi_f;
	shl.b32 	%r347, %r90, 8;
	or.b32  	%r348, %r347, -2147483648;
	mov.u64 	%rd274, %rd3;
$L__BB0_60:
	.pragma "nounroll";
	ld.global.nc.u32 	%r346, [%rd273];
	mad.wide.u32 	%rd180, %r346, %r348, %rd275;
	shr.u64 	%rd275, %rd180, 32;
	st.local.u32 	[%rd274], %rd180;
	add.s32 	%r531, %r531, 1;
	add.s64 	%rd274, %rd274, 4;
	add.s64 	%rd273, %rd273, 4;
	setp.ne.s32 	%p76, %r531, 6;
	@%p76 bra 	$L__BB0_60;
	shr.u32 	%r349, %r90, 23;
	st.local.u32 	[%rd3+24], %rd275;
	and.b32  	%r93, %r349, 31;
	and.b32  	%r350, %r349, 224;
	add.s32 	%r351, %r350, -128;
	shr.u32 	%r352, %r351, 5;
	mul.wide.u32 	%rd181, %r352, 4;
	sub.s64 	%rd60, %rd3, %rd181;
	ld.local.u32 	%r532, [%rd60+24];
	ld.local.u32 	%r533, [%rd60+20];
	setp.eq.s32 	%p77, %r93, 0;
	@%p77 bra 	$L__BB0_63;
	shf.l.wrap.b32 	%r532, %r533, %r532, %r93;
	ld.local.u32 	%r353, [%rd60+16];
	shf.l.wrap.b32 	%r533, %r353, %r533, %r93;
$L__BB0_63:
	shr.u32 	%r354, %r532, 30;
	shf.l.wrap.b32 	%r355, %r533, %r532, 2;
	shl.b32 	%r356, %r533, 2;
	shr.u32 	%r357, %r355, 31;
	add.s32 	%r358, %r357, %r354;
	neg.s32 	%r359, %r358;
	setp.lt.s32 	%p78, %r90, 0;
	selp.b32 	%r534, %r359, %r358, %p78;
	xor.b32  	%r360, %r355, %r90;
	shr.s32 	%r361, %r355, 31;
	xor.b32  	%r362, %r361, %r355;
	xor.b32  	%r363, %r361, %r356;
	cvt.u64.u32 	%rd182, %r362;
	shl.b64 	%rd183, %rd182, 32;
	cvt.u64.u32 	%rd184, %r363;
	or.b64  	%rd185, %rd183, %rd184;
	cvt.rn.f64.s64 	%fd15, %rd185;
	mul.f64 	%fd16, %fd15, 0d3BF921FB54442D19;
	cvt.rn.f32.f64 	%f324, %fd16;
	neg.f32 	%f325, %f324;
	setp.lt.s32 	%p79, %r360, 0;
	selp.f32 	%f524, %f325, %f324, %p79;
	bra.uni 	$L__BB0_65;
$L__BB0_64:
	mov.f32 	%f326, 0f00000000;
	mul.rn.f32 	%f524, %f43, %f326;
	mov.b32 	%r534, 0;
$L__BB0_65:
	mul.rn.f32 	%f327, %f524, %f524;
	and.b32  	%r365, %r534, 1;
	setp.eq.b32 	%p80, %r365, 1;
	selp.f32 	%f328, 0f3F800000, %f524, %p80;
	fma.rn.f32 	%f329, %f327, %f328, 0f00000000;
	fma.rn.f32 	%f330, %f327, 0f37CBAC00, 0fBAB607ED;
	selp.f32 	%f331, %f330, 0fB94D4153, %p80;
	selp.f32 	%f332, 0f3D2AAABB, 0f3C0885E4, %p80;
	fma.rn.f32 	%f333, %f331, %f327, %f332;
	selp.f32 	%f334, 0fBEFFFFFF, 0fBE2AAAA8, %p80;
	fma.rn.f32 	%f335, %f333, %f327, %f334;
	fma.rn.f32 	%f336, %f335, %f329, %f328;
	and.b32  	%r366, %r534, 2;
	setp.eq.s32 	%p81, %r366, 0;
	mov.f32 	%f337, 0f00000000;
	sub.f32 	%f338, %f337, %f336;
	selp.f32 	%f339, %f336, %f338, %p81;
	add.f32 	%f55, %f42, %f339;
	ld.global.u32 	%r367, [%rd4+16];
	mul.wide.s32 	%rd186, %r367, 12;
	add.s64 	%rd187, %rd1, %rd186;
	ld.global.f32 	%f340, [%rd187];
	ld.global.f32 	%f341, [%rd187+4];
	ld.global.f32 	%f56, [%rd187+8];
	sub.f32 	%f342, %f340, %f1;
	sub.f32 	%f343, %f341, %f2;
	div.rn.f32 	%f344, %f343, 0f3FDDB3D7;
	sub.f32 	%f345, %f342, %f344;
	add.f32 	%f346, %f344, %f344;
	setp.ltu.f32 	%p82, %f345, 0f42800000;
	add.f32 	%f347, %f345, 0fC3000000;
	setp.lt.f32 	%p83, %f345, 0fC2800000;
	add.f32 	%f348, %f345, 0f43000000;
	selp.f32 	%f349, %f348, %f345, %p83;
	selp.f32 	%f350, %f349, %f347, %p82;
	setp.ltu.f32 	%p84, %f346, 0f42800000;
	add.f32 	%f351, %f346, 0fC3000000;
	setp.lt.f32 	%p85, %f346, 0fC2800000;
	add.f32 	%f352, %f346, 0f43000000;
	selp.f32 	%f353, %f352, %f346, %p85;
	selp.f32 	%f354, %f353, %f351, %p84;
	mul.f32 	%f355, %f354, 0f3F000000;
	add.f32 	%f356, %f350, %f355;
	mul.f32 	%f357, %f355, 0f3FDDB3D7;
	mul.f32 	%f358, %f357, %f357;
	fma.rn.f32 	%f359, %f356, %f356, %f358;
	sqrt.rn.f32 	%f360, %f359;
	div.rn.f32 	%f361, %f356, %f360;
	add.f32 	%f362, %f360, 0fBF800000;
	fma.rn.f32 	%f57, %f362, %f361, %f44;
	div.rn.f32 	%f363, %f357, %f360;
	fma.rn.f32 	%f58, %f362, %f363, %f45;
	mul.f32 	%f364, %f56, 0f3F22F983;
	cvt.rni.s32.f32 	%r542, %f364;
	cvt.rn.f32.s32 	%f365, %r542;
	fma.rn.f32 	%f366, %f365, 0fBFC90FDA, %f56;
	fma.rn.f32 	%f367, %f365, 0fB3A22168, %f366;
	fma.rn.f32 	%f526, %f365, 0fA7C234C5, %f367;
	abs.f32 	%f60, %f56;
	setp.ltu.f32 	%p86, %f60, 0f47CE4780;
	mov.u32 	%r538, %r542;
	mov.f32 	%f525, %f526;
	@%p86 bra 	$L__BB0_73;
	setp.eq.f32 	%p87, %f60, 0f7F800000;
	@%p87 bra 	$L__BB0_72;
	mov.b32 	%r103, %f56;
	mov.b64 	%rd278, 0;
	mov.b32 	%r535, 0;
	mov.u64 	%rd276, __cudart_i2opi_f;
	shl.b32 	%r370, %r103, 8;
	or.b32  	%r371, %r370, -2147483648;
	mov.u64 	%rd277, %rd2;
$L__BB0_68:
	.pragma "nounroll";
	ld.global.nc.u32 	%r369, [%rd276];
	mad.wide.u32 	%rd190, %r369, %r371, %rd278;
	shr.u64 	%rd278, %rd190, 32;
	st.local.u32 	[%rd277], %rd190;
	add.s32 	%r535, %r535, 1;
	add.s64 	%rd277, %rd277, 4;
	add.s64 	%rd276, %rd276, 4;
	setp.ne.s32 	%p88, %r535, 6;
	@%p88 bra 	$L__BB0_68;
	shr.u32 	%r372, %r103, 23;
	st.local.u32 	[%rd2+24], %rd278;
	and.b32  	%r106, %r372, 31;
	and.b32  	%r373, %r372, 224;
	add.s32 	%r374, %r373, -128;
	shr.u32 	%r375, %r374, 5;
	mul.wide.u32 	%rd191, %r375, 4;
	sub.s64 	%rd67, %rd2, %rd191;
	ld.local.u32 	%r536, [%rd67+24];
	ld.local.u32 	%r537, [%rd67+20];
	setp.eq.s32 	%p89, %r106, 0;
	@%p89 bra 	$L__BB0_71;
	shf.l.wrap.b32 	%r536, %r537, %r536, %r106;
	ld.local.u32 	%r376, [%rd67+16];
	shf.l.wrap.b32 	%r537, %r376, %r537, %r106;
$L__BB0_71:
	shr.u32 	%r377, %r536, 30;
	shf.l.wrap.b32 	%r378, %r537, %r536, 2;
	shl.b32 	%r379, %r537, 2;
	shr.u32 	%r380, %r378, 31;
	add.s32 	%r381, %r380, %r377;
	neg.s32 	%r382, %r381;
	setp.lt.s32 	%p90, %r103, 0;
	selp.b32 	%r538, %r382, %r381, %p90;
	xor.b32  	%r383, %r378, %r103;
	shr.s32 	%r384, %r378, 31;
	xor.b32  	%r385, %r384, %r378;
	xor.b32  	%r386, %r384, %r379;
	cvt.u64.u32 	%rd192, %r385;
	shl.b64 	%rd193, %rd192, 32;
	cvt.u64.u32 	%rd194, %r386;
	or.b64  	%rd195, %rd193, %rd194;
	cvt.rn.f64.s64 	%fd17, %rd195;
	mul.f64 	%fd18, %fd17, 0d3BF921FB54442D19;
	cvt.rn.f32.f64 	%f368, %fd18;
	neg.f32 	%f369, %f368;
	setp.lt.s32 	%p91, %r383, 0;
	selp.f32 	%f525, %f369, %f368, %p91;
	bra.uni 	$L__BB0_73;
$L__BB0_72:
	mov.f32 	%f370, 0f00000000;
	mul.rn.f32 	%f525, %f56, %f370;
	mov.b32 	%r538, 0;
$L__BB0_73:
	setp.ltu.f32 	%p92, %f60, 0f47CE4780;
	add.s32 	%r388, %r538, 1;
	mul.rn.f32 	%f371, %f525, %f525;
	and.b32  	%r389, %r538, 1;
	setp.eq.b32 	%p93, %r389, 1;
	selp.f32 	%f372, %f525, 0f3F800000, %p93;
	fma.rn.f32 	%f373, %f371, %f372, 0f00000000;
	fma.rn.f32 	%f374, %f371, 0f37CBAC00, 0fBAB607ED;
	selp.f32 	%f375, 0fB94D4153, %f374, %p93;
	selp.f32 	%f376, 0f3C0885E4, 0f3D2AAABB, %p93;
	fma.rn.f32 	%f377, %f375, %f371, %f376;
	selp.f32 	%f378, 0fBE2AAAA8, 0fBEFFFFFF, %p93;
	fma.rn.f32 	%f379, %f377, %f371, %f378;
	fma.rn.f32 	%f380, %f379, %f373, %f372;
	and.b32  	%r390, %r388, 2;
	setp.eq.s32 	%p94, %r390, 0;
	mov.f32 	%f381, 0f00000000;
	sub.f32 	%f382, %f381, %f380;
	selp.f32 	%f383, %f380, %f382, %p94;
	add.f32 	%f64, %f51, %f383;
	@%p92 bra 	$L__BB0_81;
	setp.eq.f32 	%p95, %f60, 0f7F800000;
	@%p95 bra 	$L__BB0_80;
	mov.b32 	%r115, %f56;
	mov.b64 	%rd281, 0;
	mov.b32 	%r539, 0;
	mov.u64 	%rd279, __cudart_i2opi_f;
	shl.b32 	%r393, %r115, 8;
	or.b32  	%r394, %r393, -2147483648;
	mov.u64 	%rd280, %rd3;
$L__BB0_76:
	.pragma "nounroll";
	ld.global.nc.u32 	%r392, [%rd279];
	mad.wide.u32 	%rd198, %r392, %r394, %rd281;
	shr.u64 	%rd281, %rd198, 32;
	st.local.u32 	[%rd280], %rd198;
	add.s32 	%r539, %r539, 1;
	add.s64 	%rd280, %rd280, 4;
	add.s64 	%rd279, %rd279, 4;
	setp.ne.s32 	%p96, %r539, 6;
	@%p96 bra 	$L__BB0_76;
	shr.u32 	%r395, %r115, 23;
	st.local.u32 	[%rd3+24], %rd281;
	and.b32  	%r118, %r395, 31;
	and.b32  	%r396, %r395, 224;
	add.s32 	%r397, %r396, -128;
	shr.u32 	%r398, %r397, 5;
	mul.wide.u32 	%rd199, %r398, 4;
	sub.s64 	%rd74, %rd3, %rd199;
	ld.local.u32 	%r540, [%rd74+24];
	ld.local.u32 	%r541, [%rd74+20];
	setp.eq.s32 	%p97, %r118, 0;
	@%p97 bra 	$L__BB0_79;
	shf.l.wrap.b32 	%r540, %r541, %r540, %r118;
	ld.local.u32 	%r399, [%rd74+16];
	shf.l.wrap.b32 	%r541, %r399, %r541, %r118;
$L__BB0_79:
	shr.u32 	%r400, %r540, 30;
	shf.l.wrap.b32 	%r401, %r541, %r540, 2;
	shl.b32 	%r402, %r541, 2;
	shr.u32 	%r403, %r401, 31;
	add.s32 	%r404, %r403, %r400;
	neg.s32 	%r405, %r404;
	setp.lt.s32 	%p98, %r115, 0;
	selp.b32 	%r542, %r405, %r404, %p98;
	xor.b32  	%r406, %r401, %r115;
	shr.s32 	%r407, %r401, 31;
	xor.b32  	%r408, %r407, %r401;
	xor.b32  	%r409, %r407, %r402;
	cvt.u64.u32 	%rd200, %r408;
	shl.b64 	%rd201, %rd200, 32;
	cvt.u64.u32 	%rd202, %r409;
	or.b64  	%rd203, %rd201, %rd202;
	cvt.rn.f64.s64 	%fd19, %rd203;
	mul.f64 	%fd20, %fd19, 0d3BF921FB54442D19;
	cvt.rn.f32.f64 	%f384, %fd20;
	neg.f32 	%f385, %f384;
	setp.lt.s32 	%p99, %r406, 0;
	selp.f32 	%f526, %f385, %f384, %p99;
	bra.uni 	$L__BB0_81;
$L__BB0_80:
	mov.f32 	%f386, 0f00000000;
	mul.rn.f32 	%f526, %f56, %f386;
	mov.b32 	%r542, 0;
$L__BB0_81:
	mul.rn.f32 	%f387, %f526, %f526;
	and.b32  	%r411, %r542, 1;
	setp.eq.b32 	%p100, %r411, 1;
	selp.f32 	%f388, 0f3F800000, %f526, %p100;
	fma.rn.f32 	%f389, %f387, %f388, 0f00000000;
	fma.rn.f32 	%f390, %f387, 0f37CBAC00, 0fBAB607ED;
	selp.f32 	%f391, %f390, 0fB94D4153, %p100;
	selp.f32 	%f392, 0f3D2AAABB, 0f3C0885E4, %p100;
	fma.rn.f32 	%f393, %f391, %f387, %f392;
	selp.f32 	%f394, 0fBEFFFFFF, 0fBE2AAAA8, %p100;
	fma.rn.f32 	%f395, %f393, %f387, %f394;
	fma.rn.f32 	%f396, %f395, %f389, %f388;
	and.b32  	%r412, %r542, 2;
	setp.eq.s32 	%p101, %r412, 0;
	mov.f32 	%f397, 0f00000000;
	sub.f32 	%f398, %f397, %f396;
	selp.f32 	%f399, %f396, %f398, %p101;
	add.f32 	%f68, %f55, %f399;
	ld.global.u32 	%r413, [%rd4+20];
	mul.wide.s32 	%rd204, %r413, 12;
	add.s64 	%rd205, %rd1, %rd204;
	ld.global.f32 	%f400, [%rd205];
	ld.global.f32 	%f401, [%rd205+4];
	ld.global.f32 	%f69, [%rd205+8];
	sub.f32 	%f402, %f400, %f1;
	sub.f32 	%f403, %f401, %f2;
	div.rn.f32 	%f404, %f403, 0f3FDDB3D7;
	sub.f32 	%f405, %f402, %f404;
	add.f32 	%f406, %f404, %f404;
	setp.ltu.f32 	%p102, %f405, 0f42800000;
	add.f32 	%f407, %f405, 0fC3000000;
	setp.lt.f32 	%p103, %f405, 0fC2800000;
	add.f32 	%f408, %f405, 0f43000000;
	selp.f32 	%f409, %f408, %f405, %p103;
	selp.f32 	%f410, %f409, %f407, %p102;
	setp.ltu.f32 	%p104, %f406, 0f42800000;
	add.f32 	%f411, %f406, 0fC3000000;
	setp.lt.f32 	%p105, %f406, 0fC2800000;
	add.f32 	%f412, %f406, 0f43000000;
	selp.f32 	%f413, %f412, %f406, %p105;
	selp.f32 	%f414, %f413, %f411, %p104;
	mul.f32 	%f415, %f414, 0f3F000000;
	add.f32 	%f416, %f410, %f415;
	mul.f32 	%f417, %f415, 0f3FDDB3D7;
	mul.f32 	%f418, %f417, %f417;
	fma.rn.f32 	%f419, %f416, %f416, %f418;
	sqrt.rn.f32 	%f420, %f419;
	div.rn.f32 	%f421, %f416, %f420;
	add.f32 	%f422, %f420, 0fBF800000;
	fma.rn.f32 	%f70, %f422, %f421, %f57;
	div.rn.f32 	%f423, %f417, %f420;
	fma.rn.f32 	%f71, %f422, %f423, %f58;
	mul.f32 	%f424, %f69, 0f3F22F983;
	cvt.rni.s32.f32 	%r550, %f424;
	cvt.rn.f32.s32 	%f425, %r550;
	fma.rn.f32 	%f426, %f425, 0fBFC90FDA, %f69;
	fma.rn.f32 	%f427, %f425, 0fB3A22168, %f426;
	fma.rn.f32 	%f528, %f425, 0fA7C234C5, %f427;
	abs.f32 	%f73, %f69;
	setp.ltu.f32 	%p106, %f73, 0f47CE4780;
	mov.u32 	%r546, %r550;
	mov.f32 	%f527, %f528;
	@%p106 bra 	$L__BB0_89;
	setp.eq.f32 	%p107, %f73, 0f7F800000;
	@%p107 bra 	$L__BB0_88;
	mov.b32 	%r128, %f69;
	mov.b64 	%rd284, 0;
	mov.b32 	%r543, 0;
	mov.u64 	%rd282, __cudart_i2opi_f;
	shl.b32 	%r416, %r128, 8;
	or.b32  	%r417, %r416, -2147483648;
	mov.u64 	%rd283, %rd2;
$L__BB0_84:
	.pragma "nounroll";
	ld.global.nc.u32 	%r415, [%rd282];
	mad.wide.u32 	%rd208, %r415, %r417, %rd284;
	shr.u64 	%rd284, %rd208, 32;
	st.local.u32 	[%rd283], %rd208;
	add.s32 	%r543, %r543, 1;
	add.s64 	%rd283, %rd283, 4;
	add.s64 	%rd282, %rd282, 4;
	setp.ne.s32 	%p108, %r543, 6;
	@%p108 bra 	$L__BB0_84;
	shr.u32 	%r418, %r128, 23;
	st.local.u32 	[%rd2+24], %rd284;
	and.b32  	%r131, %r418, 31;
	and.b32  	%r419, %r418, 224;
	add.s32 	%r420, %r419, -128;
	shr.u32 	%r421, %r420, 5;
	mul.wide.u32 	%rd209, %r421, 4;
	sub.s64 	%rd81, %rd2, %rd209;
	ld.local.u32 	%r544, [%rd81+24];
	ld.local.u32 	%r545, [%rd81+20];
	setp.eq.s32 	%p109, %r131, 0;
	@%p109 bra 	$L__BB0_87;
	shf.l.wrap.b32 	%r544, %r545, %r544, %r131;
	ld.local.u32 	%r422, [%rd81+16];
	shf.l.wrap.b32 	%r545, %r422, %r545, %r131;
$L__BB0_87:
	shr.u32 	%r423, %r544, 30;
	shf.l.wrap.b32 	%r424, %r545, %r544, 2;
	shl.b32 	%r425, %r545, 2;
	shr.u32 	%r426, %r424, 31;
	add.s32 	%r427, %r426, %r423;
	neg.s32 	%r428, %r427;
	setp.lt.s32 	%p110, %r128, 0;
	selp.b32 	%r546, %r428, %r427, %p110;
	xor.b32  	%r429, %r424, %r128;
	shr.s32 	%r430, %r424, 31;
	xor.b32  	%r431, %r430, %r424;
	xor.b32  	%r432, %r430, %r425;
	cvt.u64.u32 	%rd210, %r431;
	shl.b64 	%rd211, %rd210, 32;
	cvt.u64.u32 	%rd212, %r432;
	or.b64  	%rd213, %rd211, %rd212;
	cvt.rn.f64.s64 	%fd21, %rd213;
	mul.f64 	%fd22, %fd21, 0d3BF921FB54442D19;
	cvt.rn.f32.f64 	%f428, %fd22;
	neg.f32 	%f429, %f428;
	setp.lt.s32 	%p111, %r429, 0;
	selp.f32 	%f527, %f429, %f428, %p111;
	bra.uni 	$L__BB0_89;
$L__BB0_88:
	mov.f32 	%f430, 0f00000000;
	mul.rn.f32 	%f527, %f69, %f430;
	mov.b32 	%r546, 0;
$L__BB0_89:
	setp.ltu.f32 	%p112, %f73, 0f47CE4780;
	add.s32 	%r434, %r546, 1;
	mul.rn.f32 	%f431, %f527, %f527;
	and.b32  	%r435, %r546, 1;
	setp.eq.b32 	%p113, %r435, 1;
	selp.f32 	%f432, %f527, 0f3F800000, %p113;
	fma.rn.f32 	%f433, %f431, %f432, 0f00000000;
	fma.rn.f32 	%f434, %f431, 0f37CBAC00, 0fBAB607ED;
	selp.f32 	%f435, 0fB94D4153, %f434, %p113;
	selp.f32 	%f436, 0f3C0885E4, 0f3D2AAABB, %p113;
	fma.rn.f32 	%f437, %f435, %f431, %f436;
	selp.f32 	%f438, 0fBE2AAAA8, 0fBEFFFFFF, %p113;
	fma.rn.f32 	%f439, %f437, %f431, %f438;
	fma.rn.f32 	%f440, %f439, %f433, %f432;
	and.b32  	%r436, %r434, 2;
	setp.eq.s32 	%p114, %r436, 0;
	mov.f32 	%f441, 0f00000000;
	sub.f32 	%f442, %f441, %f440;
	selp.f32 	%f443, %f440, %f442, %p114;
	add.f32 	%f77, %f64, %f443;
	@%p112 bra 	$L__BB0_97;
	setp.eq.f32 	%p115, %f73, 0f7F800000;
	@%p115 bra 	$L__BB0_96;
	mov.b32 	%r140, %f69;
	shl.b32 	%r438, %r140, 8;
	or.b32  	%r141, %r438, -2147483648;
	mov.b64 	%rd287, 0;
	mov.b32 	%r547, 0;
	mov.u64 	%rd285, __cudart_i2opi_f;
	mov.u64 	%rd286, %rd3;
$L__BB0_92:
	.pragma "nounroll";
	ld.global.nc.u32 	%r439, [%rd285];
	mad.wide.u32 	%rd216, %r439, %r141, %rd287;
	shr.u64 	%rd287, %rd216, 32;
	st.local.u32 	[%rd286], %rd216;
	add.s32 	%r547, %r547, 1;
	add.s64 	%rd286, %rd286, 4;
	add.s64 	%rd285, %rd285, 4;
	setp.ne.s32 	%p116, %r547, 6;
	@%p116 bra 	$L__BB0_92;
	shr.u32 	%r440, %r140, 23;
	st.local.u32 	[%rd3+24], %rd287;
	and.b32  	%r144, %r440, 31;
	and.b32  	%r441, %r440, 224;
	add.s32 	%r442, %r441, -128;
	shr.u32 	%r443, %r442, 5;
	mul.wide.u32 	%rd217, %r443, 4;
	sub.s64 	%rd88, %rd3, %rd217;
	ld.local.u32 	%r548, [%rd88+24];
	ld.local.u32 	%r549, [%rd88+20];
	setp.eq.s32 	%p117, %r144, 0;
	@%p117 bra 	$L__BB0_95;
	shf.l.wrap.b32 	%r548, %r549, %r548, %r144;
	ld.local.u32 	%r444, [%rd88+16];
	shf.l.wrap.b32 	%r549, %r444, %r549, %r144;
$L__BB0_95:
	shr.u32 	%r445, %r548, 30;
	shf.l.wrap.b32 	%r446, %r549, %r548, 2;
	shl.b32 	%r447, %r549, 2;
	shr.u32 	%r448, %r446, 31;
	add.s32 	%r449, %r448, %r445;
	neg.s32 	%r450, %r449;
	setp.lt.s32 	%p118, %r140, 0;
	selp.b32 	%r550, %r450, %r449, %p118;
	xor.b32  	%r451, %r446, %r140;
	shr.s32 	%r452, %r446, 31;
	xor.b32  	%r453, %r452, %r446;
	xor.b32  	%r454, %r452, %r447;
	cvt.u64.u32 	%rd218, %r453;
	shl.b64 	%rd219, %rd218, 32;
	cvt.u64.u32 	%rd220, %r454;
	or.b64  	%rd221, %rd219, %rd220;
	cvt.rn.f64.s64 	%fd23, %rd221;
	mul.f64 	%fd24, %fd23, 0d3BF921FB54442D19;
	cvt.rn.f32.f64 	%f444, %fd24;
	neg.f32 	%f445, %f444;
	setp.lt.s32 	%p119, %r451, 0;
	selp.f32 	%f528, %f445, %f444, %p119;
	bra.uni 	$L__BB0_97;
$L__BB0_96:
	mov.f32 	%f446, 0f00000000;
	mul.rn.f32 	%f528, %f69, %f446;
	mov.b32 	%r550, 0;
$L__BB0_97:
	mul.rn.f32 	%f447, %f528, %f528;
	and.b32  	%r456, %r550, 1;
	setp.eq.b32 	%p120, %r456, 1;
	selp.f32 	%f448, 0f3F800000, %f528, %p120;
	fma.rn.f32 	%f449, %f447, %f448, 0f00000000;
	fma.rn.f32 	%f450, %f447, 0f37CBAC00, 0fBAB607ED;
	selp.f32 	%f451, %f450, 0fB94D4153, %p120;
	selp.f32 	%f452, 0f3D2AAABB, 0f3C0885E4, %p120;
	fma.rn.f32 	%f453, %f451, %f447, %f452;
	selp.f32 	%f454, 0fBEFFFFFF, 0fBE2AAAA8, %p120;
	fma.rn.f32 	%f455, %f453, %f447, %f454;
	fma.rn.f32 	%f456, %f455, %f449, %f448;
	and.b32  	%r457, %r550, 2;
	setp.eq.s32 	%p121, %r457, 0;
	mov.f32 	%f457, 0f00000000;
	sub.f32 	%f458, %f457, %f456;
	selp.f32 	%f459, %f456, %f458, %p121;
	add.f32 	%f81, %f68, %f459;
	mul.f32 	%f460, %f3, 0f3F22F983;
	cvt.rni.s32.f32 	%r558, %f460;
	cvt.rn.f32.s32 	%f461, %r558;
	fma.rn.f32 	%f462, %f461, 0fBFC90FDA, %f3;
	fma.rn.f32 	%f463, %f461, 0fB3A22168, %f462;
	fma.rn.f32 	%f530, %f461, 0fA7C234C5, %f463;
	abs.f32 	%f83, %f3;
	setp.ltu.f32 	%p122, %f83, 0f47CE4780;
	mov.u32 	%r554, %r558;
	mov.f32 	%f529, %f530;
	@%p122 bra 	$L__BB0_105;
	setp.neu.f32 	%p123, %f83, 0f7F800000;
	@%p123 bra 	$L__BB0_100;
	mov.f32 	%f466, 0f00000000;
	mul.rn.f32 	%f529, %f3, %f466;
	mov.b32 	%r554, 0;
	bra.uni 	$L__BB0_105;
$L__BB0_100:
	mov.b32 	%r154, %f3;
	mov.b64 	%rd290, 0;
	mov.b32 	%r551, 0;
	mov.u64 	%rd288, __cudart_i2opi_f;
	shl.b32 	%r460, %r154, 8;
	or.b32  	%r461, %r460, -2147483648;
	mov.u64 	%rd289, %rd2;
$L__BB0_101:
	.pragma "nounroll";
	ld.global.nc.u32 	%r459, [%rd288];
	mad.wide.u32 	%rd224, %r459, %r461, %rd290;
	shr.u64 	%rd290, %rd224, 32;
	st.local.u32 	[%rd289], %rd224;
	add.s32 	%r551, %r551, 1;
	add.s64 	%rd289, %rd289, 4;
	add.s64 	%rd288, %rd288, 4;
	setp.ne.s32 	%p124, %r551, 6;
	@%p124 bra 	$L__BB0_101;
	shr.u32 	%r462, %r154, 23;
	st.local.u32 	[%rd2+24], %rd290;
	and.b32  	%r157, %r462, 31;
	and.b32  	%r463, %r462, 224;
	add.s32 	%r464, %r463, -128;
	shr.u32 	%r465, %r464, 5;
	mul.wide.u32 	%rd225, %r465, 4;
	sub.s64 	%rd95, %rd2, %rd225;
	ld.local.u32 	%r552, [%rd95+24];
	ld.local.u32 	%r553, [%rd95+20];
	setp.eq.s32 	%p125, %r157, 0;
	@%p125 bra 	$L__BB0_104;
	shf.l.wrap.b32 	%r552, %r553, %r552, %r157;
	ld.local.u32 	%r466, [%rd95+16];
	shf.l.wrap.b32 	%r553, %r466, %r553, %r157;
$L__BB0_104:
	shr.u32 	%r467, %r552, 30;
	shf.l.wrap.b32 	%r468, %r553, %r552, 2;
	shl.b32 	%r469, %r553, 2;
	shr.u32 	%r470, %r468, 31;
	add.s32 	%r471, %r470, %r467;
	neg.s32 	%r472, %r471;
	setp.lt.s32 	%p126, %r154, 0;
	selp.b32 	%r554, %r472, %r471, %p126;
	xor.b32  	%r473, %r468, %r154;
	shr.s32 	%r474, %r468, 31;
	xor.b32  	%r475, %r474, %r468;
	xor.b32  	%r476, %r474, %r469;
	cvt.u64.u32 	%rd226, %r475;
	shl.b64 	%rd227, %rd226, 32;
	cvt.u64.u32 	%rd228, %r476;
	or.b64  	%rd229, %rd227, %rd228;
	cvt.rn.f64.s64 	%fd25, %rd229;
	mul.f64 	%fd26, %fd25, 0d3BF921FB54442D19;
	cvt.rn.f32.f64 	%f464, %fd26;
	neg.f32 	%f465, %f464;
	setp.lt.s32 	%p127, %r473, 0;
	selp.f32 	%f529, %f465, %f464, %p127;
$L__BB0_105:
	setp.ltu.f32 	%p128, %f83, 0f47CE4780;
	add.s32 	%r478, %r554, 1;
	mul.rn.f32 	%f467, %f529, %f529;
	and.b32  	%r479, %r554, 1;
	setp.eq.b32 	%p129, %r479, 1;
	selp.f32 	%f468, %f529, 0f3F800000, %p129;
	fma.rn.f32 	%f469, %f467, %f468, 0f00000000;
	fma.rn.f32 	%f470, %f467, 0f37CBAC00, 0fBAB607ED;
	selp.f32 	%f471, 0fB94D4153, %f470, %p129;
	selp.f32 	%f472, 0f3C0885E4, 0f3D2AAABB, %p129;
	fma.rn.f32 	%f473, %f471, %f467, %f472;
	selp.f32 	%f474, 0fBE2AAAA8, 0fBEFFFFFF, %p129;
	fma.rn.f32 	%f475, %f473, %f467, %f474;
	fma.rn.f32 	%f476, %f475, %f469, %f468;
	and.b32  	%r480, %r478, 2;
	setp.eq.s32 	%p130, %r480, 0;
	mov.f32 	%f477, 0f00000000;
	sub.f32 	%f478, %f477, %f476;
	selp.f32 	%f87, %f476, %f478, %p130;
	@%p128 bra 	$L__BB0_113;
	setp.neu.f32 	%p131, %f83, 0f7F800000;
	@%p131 bra 	$L__BB0_108;
	mov.f32 	%f481, 0f00000000;
	mul.rn.f32 	%f530, %f3, %f481;
	mov.b32 	%r558, 0;
	bra.uni 	$L__BB0_113;
$L__BB0_108:
	mov.b32 	%r166, %f3;
	shl.b32 	%r482, %r166, 8;
	or.b32  	%r167, %r482, -2147483648;
	mov.b64 	%rd293, 0;
	mov.b32 	%r555, 0;
	mov.u64 	%rd291, __cudart_i2opi_f;
	mov.u64 	%rd292, %rd2;
$L__BB0_109:
	.pragma "nounroll";
	ld.global.nc.u32 	%r483, [%rd291];
	mad.wide.u32 	%rd232, %r483, %r167, %rd293;
	shr.u64 	%rd293, %rd232, 32;
	st.local.u32 	[%rd292], %rd232;
	add.s32 	%r555, %r555, 1;
	add.s64 	%rd292, %rd292, 4;
	add.s64 	%rd291, %rd291, 4;
	setp.ne.s32 	%p132, %r555, 6;
	@%p132 bra 	$L__BB0_109;
	shr.u32 	%r484, %r166, 23;
	st.local.u32 	[%rd2+24], %rd293;
	and.b32  	%r170, %r484, 31;
	and.b32  	%r485, %r484, 224;
	add.s32 	%r486, %r485, -128;
	shr.u32 	%r487, %r486, 5;
	mul.wide.u32 	%rd233, %r487, 4;
	sub.s64 	%rd102, %rd2, %rd233;
	ld.local.u32 	%r556, [%rd102+24];
	ld.local.u32 	%r557, [%rd102+20];
	setp.eq.s32 	%p133, %r170, 0;
	@%p133 bra 	$L__BB0_112;
	shf.l.wrap.b32 	%r556, %r557, %r556, %r170;
	ld.local.u32 	%r488, [%rd102+16];
	shf.l.wrap.b32 	%r557, %r488, %r557, %r170;
$L__BB0_112:
	shr.u32 	%r489, %r556, 30;
	shf.l.wrap.b32 	%r490, %r557, %r556, 2;
	shl.b32 	%r491, %r557, 2;
	shr.u32 	%r492, %r490, 31;
	add.s32 	%r493, %r492, %r489;
	neg.s32 	%r494, %r493;
	setp.lt.s32 	%p134, %r166, 0;
	selp.b32 	%r558, %r494, %r493, %p134;
	xor.b32  	%r495, %r490, %r166;
	shr.s32 	%r496, %r490, 31;
	xor.b32  	%r497, %r496, %r490;
	xor.b32  	%r498, %r496, %r491;
	cvt.u64.u32 	%rd234, %r497;
	shl.b64 	%rd235, %rd234, 32;
	cvt.u64.u32 	%rd236, %r498;
	or.b64  	%rd237, %rd235, %rd236;
	cvt.rn.f64.s64 	%fd27, %rd237;
	mul.f64 	%fd28, %fd27, 0d3BF921FB54442D19;
	cvt.rn.f32.f64 	%f479, %fd28;
	neg.f32 	%f480, %f479;
	setp.lt.s32 	%p135, %r495, 0;
	selp.f32 	%f530, %f480, %f479, %p135;
$L__BB0_113:
	ld.param.u64 	%rd250, [_Z25Kerneltimestep_OverdampedP10particle_tPiPfS2_S2_P6float2_param_4];
	ld.param.u64 	%rd249, [_Z25Kerneltimestep_OverdampedP10particle_tPiPfS2_S2_P6float2_param_3];
	mul.f32 	%f482, %f70, 0f42C80000;
	mul.f32 	%f483, %f71, 0f42C80000;
	mul.rn.f32 	%f484, %f530, %f530;
	and.b32  	%r500, %r558, 1;
	setp.eq.b32 	%p136, %r500, 1;
	selp.f32 	%f485, 0f3F800000, %f530, %p136;
	fma.rn.f32 	%f486, %f484, %f485, 0f00000000;
	fma.rn.f32 	%f487, %f484, 0f37CBAC00, 0fBAB607ED;
	selp.f32 	%f488, %f487, 0fB94D4153, %p136;
	selp.f32 	%f489, 0f3D2AAABB, 0f3C0885E4, %p136;
	fma.rn.f32 	%f490, %f488, %f484, %f489;
	selp.f32 	%f491, 0fBEFFFFFF, 0fBE2AAAA8, %p136;
	fma.rn.f32 	%f492, %f490, %f484, %f491;
	fma.rn.f32 	%f493, %f492, %f486, %f485;
	and.b32  	%r501, %r558, 2;
	setp.eq.s32 	%p137, %r501, 0;
	mov.f32 	%f494, 0f00000000;
	sub.f32 	%f495, %f494, %f493;
	selp.f32 	%f496, %f493, %f495, %p137;
	fma.rn.f32 	%f497, %f87, 0f00000000, %f482;
	shl.b32 	%r502, %r1, 1;
	cvta.to.global.u64 	%rd238, %rd249;
	mul.wide.u32 	%rd239, %r502, 4;
	add.s64 	%rd240, %rd238, %rd239;
	ld.global.f32 	%f498, [%rd240];
	mul.f32 	%f499, %f498, 0f3B928AFF;
	fma.rn.f32 	%f500, %f497, 0f3A83126F, %f499;
	fma.rn.f32 	%f501, %f496, 0f00000000, %f483;
	mul.f32 	%f502, %f501, 0f3A83126F;
	ld.global.f32 	%f503, [%rd240+4];
	fma.rn.f32 	%f504, %f503, 0f3B928AFF, %f502;
	add.f32 	%f91, %f1, %f500;
	add.f32 	%f92, %f2, %f504;
	mul.f32 	%f505, %f482, 0f00000000;
	div.rn.f32 	%f506, %f77, 0f40C00000;
	fma.rn.f32 	%f507, %f506, 0f00000000, %f505;
	mul.f32 	%f508, %f483, 0f00000000;
	div.rn.f32 	%f509, %f81, 0f40C00000;
	fma.rn.f32 	%f510, %f509, 0f00000000, %f508;
	mul.f32 	%f511, %f510, %f87;
	mul.f32 	%f512, %f507, %f496;
	sub.f32 	%f513, %f511, %f512;
	mul.f32 	%f514, %f513, 0f3A83126F;
	cvta.to.global.u64 	%rd241, %rd250;
	mul.wide.u32 	%rd242, %r1, 4;
	add.s64 	%rd243, %rd241, %rd242;
	ld.global.f32 	%f515, [%rd243];
	fma.rn.f32 	%f516, %f515, 0f3CC8A986, %f514;
	add.f32 	%f532, %f3, %f516;
	setp.geu.f32 	%p138, %f532, 0fC0490FDB;
	@%p138 bra 	$L__BB0_114;
	bra.uni 	$L__BB0_119;
$L__BB0_114:
	setp.leu.f32 	%p140, %f532, 0f40490FDB;
	@%p140 bra 	$L__BB0_116;
$L__BB0_115:
	add.f32 	%f532, %f532, 0fC0C90FDB;
	setp.gt.f32 	%p141, %f532, 0f40490FDB;
	@%p141 bra 	$L__BB0_115;
$L__BB0_116:
	ld.param.u64 	%rd248, [_Z25Kerneltimestep_OverdampedP10particle_tPiPfS2_S2_P6float2_param_0];
	cvta.to.global.u64 	%rd244, %rd248;
	mul.wide.u32 	%rd245, %r1, 12;
	add.s64 	%rd246, %rd244, %rd245;
	st.global.f32 	[%rd246], %f91;
	st.global.f32 	[%rd246+4], %f92;
	st.global.f32 	[%rd246+8], %f532;
	setp.ne.s32 	%p142, %r1, 0;
	@%p142 bra 	$L__BB0_118;
	ld.param.u64 	%rd251, [_Z25Kerneltimestep_OverdampedP10particle_tPiPfS2_S2_P6float2_param_5];
	cvta.to.global.u64 	%rd247, %rd251;
	st.global.v2.f32 	[%rd247], {%f91, %f92};
$L__BB0_118:
	ret;
$L__BB0_119:
	add.f32 	%f532, %f532, 0f40C90FDB;
	setp.lt.f32 	%p139, %f532, 0fC0490FDB;
	@%p139 bra 	$L__BB0_119;
	bra.uni 	$L__BB0_114;

}
	// .globl	_Z24Kernel_minusDispalcementP10particle_t6float2
.visible .entry _Z24Kernel_minusDispalcementP10particle_t6float2(
	.param .u64 .ptr .align 1 _Z24Kernel_minusDispalcementP10particle_t6float2_param_0,
	.param .align 8 .b8 _Z24Kernel_minusDispalcementP10particle_t6float2_param_1[8]
)
{
	.reg .pred 	%p<2>;
	.reg .b32 	%r<5>;
	.reg .b32 	%f<7>;
	.reg .b64 	%rd<5>;

	ld.param.u64 	%rd1, [_Z24Kernel_minusDispalcementP10particle_t6float2_param_0];
	ld.param.v2.f32 	{%f1, %f2}, [_Z24Kernel_minusDispalcementP10particle_t6float2_param_1];
	mov.u32 	%r2, %ctaid.x;
	mov.u32 	%r3, %ntid.x;
	mov.u32 	%r4, %tid.x;
	mad.lo.s32 	%r1, %r2, %r3, %r4;
	setp.gt.u32 	%p1, %r1, 16383;
	@%p1 bra 	$L__BB1_2;
	cvta.to.global.u64 	%rd2, %rd1;
	mul.wide.u32 	%rd3, %r1, 12;
	add.s64 	%rd4, %rd2, %rd3;
	ld.global.f32 	%f3, [%rd4];
	sub.f32 	%f4, %f3, %f1;
	st.global.f32 	[%rd4], %f4;
	ld.global.f32 	%f5, [%rd4+4];
	sub.f32 	%f6, %f5, %f2;
	st.global.f32 	[%rd4+4], %f6;
$L__BB1_2:
	ret;

}
	// .globl	_Z18Kernel_AdjustAngleP10particle_tf
.visible .entry _Z18Kernel_AdjustAngleP10particle_tf(
	.param .u64 .ptr .align 1 _Z18Kernel_AdjustAngleP10particle_tf_param_0,
	.param .f32 _Z18Kernel_AdjustAngleP10particle_tf_param_1
)
{
	.reg .pred 	%p<2>;
	.reg .b32 	%r<5>;
	.reg .b32 	%f<4>;
	.reg .b64 	%rd<5>;

	ld.param.u64 	%rd1, [_Z18Kernel_AdjustAngleP10particle_tf_param_0];
	ld.param.f32 	%f1, [_Z18Kernel_AdjustAngleP10particle_tf_param_1];
	mov.u32 	%r2, %ctaid.x;
	mov.u32 	%r3, %ntid.x;
	mov.u32 	%r4, %tid.x;
	mad.lo.s32 	%r1, %r2, %r3, %r4;
	setp.gt.u32 	%p1, %r1, 16383;
	@%p1 bra 	$L__BB2_2;
	cvta.to.global.u64 	%rd2, %rd1;
	mul.wide.u32 	%rd3, %r1, 12;
	add.s64 	%rd4, %rd2, %rd3;
	ld.global.f32 	%f2, [%rd4+8];
	sub.f32 	%f3, %f2, %f1;
	st.global.f32 	[%rd4+8], %f3;
$L__BB2_2:
	ret;

}


// ===== COMPILED SASS (sm_100) =====

	.target	sm_100

	.elftype	@"ET_EXEC"


//--------------------- .note.nv.tkinfo           --------------------------
	.section	.note.nv.tkinfo,"",@"SHT_NOTE"
	.sectionflags	@"SHF_NOTE_NV_TKINFO"
	.tkinfo
        /*0018*/ 	.word	0x00000002
        /*0030*/ 	.string	""
        /*0030*/ 	.string	"ptxas"
        /*0030*/ 	.string	"Cuda compilation tools, release 13.0, V13.0.88"
        /*0030*/ 	.string	"Build cuda_13.0.r13.0/compiler.36424714_0"
        /*0030*/ 	.string	"-arch sm_100 -m 64 "



//--------------------- .note.nv.cuinfo           --------------------------
	.section	.note.nv.cuinfo,"",@"SHT_NOTE"
	.sectionflags	@"SHF_NOTE_NV_CUINFO"
        /*0018*/ 	.short	0x0002
        /*001a*/ 	.short	0x0064
        /*001c*/ 	.short	0x0082
	.zero		2


//--------------------- .nv.info                  --------------------------
	.section	.nv.info,"",@"SHT_CUDA_INFO"
	.align	4


	//----- nvinfo : EIATTR_REGCOUNT
	.align		4
        /*0000*/ 	.byte	0x04, 0x2f
        /*0002*/ 	.short	(.L_2 - .L_1)
	.align		4
.L_1:
        /*0004*/ 	.word	index@(_Z25Kerneltimestep_OverdampedP10particle_tPiPfS2_S2_P6float2)
        /*0008*/ 	.word	0x00000020


	//----- nvinfo : EIATTR_FRAME_SIZE
	.align		4
.L_2:
        /*000c*/ 	.byte	0x04, 0x11
        /*000e*/ 	.short	(.L_4 - .L_3)
	.align		4
.L_3:
        /*0010*/ 	.word	index@($__internal_1_$__cuda_sm3x_div_rn_noftz_f32_slowpath)
        /*0014*/ 	.word	0x00000000


	//----- nvinfo : EIATTR_FRAME_SIZE
	.align		4
.L_4:
        /*0018*/ 	.byte	0x04, 0x11
        /*001a*/ 	.short	(.L_6 - .L_5)
	.align		4
.L_5:
        /*001c*/ 	.word	index@($__internal_0_$__cuda_sm20_sqrt_rn_f32_slowpath)
        /*0020*/ 	.word	0x00000000


	//----- nvinfo : EIATTR_FRAME_SIZE
	.align		4
.L_6:
        /*0024*/ 	.byte	0x04, 0x11
        /*0026*/ 	.short	(.L_8 - .L_7)
	.align		4
.L_7:
        /*0028*/ 	.word	index@(_Z25Kerneltimestep_OverdampedP10particle_tPiPfS2_S2_P6float2)
        /*002c*/ 	.word	0x00000000


	//----- nvinfo : EIATTR_REGCOUNT
	.align		4
.L_8:
        /*0030*/ 	.byte	0x04, 0x2f
        /*0032*/ 	.short	(.L_10 - .L_9)
	.align		4
.L_9:
        /*0034*/ 	.word	index@(_Z24Kernel_minusDispalcementP10particle_t6float2)
        /*0038*/ 	.word	0x0000000a


	//----- nvinfo : EIATTR_FRAME_SIZE
	.align		4
.L_10:
        /*003c*/ 	.byte	0x04, 0x11
        /*003e*/ 	.short	(.L_12 - .L_11)
	.align		4
.L_11:
        /*0040*/ 	.word	index@(_Z24Kernel_minusDispalcementP10particle_t6float2)
        /*0044*/ 	.word	0x00000000


	//----- nvinfo : EIATTR_REGCOUNT
	.align		4
.L_12:
        /*0048*/ 	.byte	0x04, 0x2f
        /*004a*/ 	.short	(.L_14 - .L_13)
	.align		4
.L_13:
        /*004c*/ 	.word	index@(_Z18Kernel_AdjustAngleP10particle_tf)
        /*0050*/ 	.word	0x00000008


	//----- nvinfo : EIATTR_FRAME_SIZE
	.align		4
.L_14:
        /*0054*/ 	.byte	0x04, 0x11
        /*0056*/ 	.short	(.L_16 - .L_15)
	.align		4
.L_15:
        /*0058*/ 	.word	index@(_Z18Kernel_AdjustAngleP10particle_tf)
        /*005c*/ 	.word	0x00000000


	//----- nvinfo : EIATTR_MIN_STACK_SIZE
	.align		4
.L_16:
        /*0060*/ 	.byte	0x04, 0x12
        /*0062*/ 	.short	(.L_18 - .L_17)
	.align		4
.L_17:
        /*0064*/ 	.word	index@(_Z18Kernel_AdjustAngleP10particle_tf)
        /*0068*/ 	.word	0x00000000


	//----- nvinfo : EIATTR_MIN_STACK_SIZE
	.align		4
.L_18:
        /*006c*/ 	.byte	0x04, 0x12
        /*006e*/ 	.short	(.L_20 - .L_19)
	.align		4
.L_19:
        /*0070*/ 	.word	index@(_Z24Kernel_minusDispalcementP10particle_t6float2)
        /*0074*/ 	.word	0x00000000


	//----- nvinfo : EIATTR_MIN_STACK_SIZE
	.align		4
.L_20:
        /*0078*/ 	.byte	0x04, 0x12
        /*007a*/ 	.short	(.L_22 - .L_21)
	.align		4
.L_21:
        /*007c*/ 	.word	index@(_Z25Kerneltimestep_OverdampedP10particle_tPiPfS2_S2_P6float2)
        /*0080*/ 	.word	0x00000000
.L_22:


//--------------------- .nv.compat                --------------------------
	.section	.nv.compat,"",@"SHT_CUDA_COMPAT_INFO"
	.align	4
        /*0000*/ 	.byte	0x02, 0x09, 0x00, 0x00, 0x02, 0x02, 0x01, 0x00, 0x02, 0x05, 0x05, 0x00, 0x03, 0x07, 0x01, 0x01
        /*0010*/ 	.byte	0x02, 0x03, 0x00, 0x00, 0x02, 0x06, 0x01, 0x00, 0x04, 0x0b, 0x08, 0x00, 0x01, 0x00, 0x00, 0x00
        /*0020*/ 	.byte	0x00, 0x00, 0x00, 0x00


//--------------------- .nv.info._Z18Kernel_AdjustAngleP10particle_tf --------------------------
	.section	.nv.info._Z18Kernel_AdjustAngleP10particle_tf,"",@"SHT_CUDA_INFO"
	.sectionflags	@""
	.align	4


	//----- nvinfo : EIATTR_CUDA_API_VERSION
	.align		4
        /*0000*/ 	.byte	0x04, 0x37
        /*0002*/ 	.short	(.L_24 - .L_23)
.L_23:
        /*0004*/ 	.word	0x00000082


	//----- nvinfo : EIATTR_KPARAM_INFO
	.align		4
.L_24:
        /*0008*/ 	.byte	0x04, 0x17
        /*000a*/ 	.short	(.L_26 - .L_25)
.L_25:
        /*000c*/ 	.word	0x00000000
        /*0010*/ 	.short	0x0001
        /*0012*/ 	.short	0x0008
        /*0014*/ 	.byte	0x00, 0xf0, 0x11, 0x00


	//----- nvinfo : EIATTR_KPARAM_INFO
	.align		4
.L_26:
        /*0018*/ 	.byte	0x04, 0x17
        /*001a*/ 	.short	(.L_28 - .L_27)
.L_27:
        /*001c*/ 	.word	0x00000000
        /*0020*/ 	.short	0x0000
        /*0022*/ 	.short	0x0000
        /*0024*/ 	.byte	0x00, 0xf5, 0x21, 0x00


	//----- nvinfo : EIATTR_SPARSE_MMA_MASK
	.align		4
.L_28:
        /*0028*/ 	.byte	0x03, 0x50
        /*002a*/ 	.short	0x0000


	//----- nvinfo : EIATTR_MAXREG_COUNT
	.align		4
        /*002c*/ 	.byte	0x03, 0x1b
        /*002e*/ 	.short	0x00ff


	//----- nvinfo : EIATTR_MERCURY_ISA_VERSION
	.align		4
        /*0030*/ 	.byte	0x03, 0x5f
        /*0032*/ 	.short	0x0101


	//----- nvinfo : EIATTR_VRC_CTA_INIT_COUNT
	.align		4
        /*0034*/ 	.byte	0x02, 0x4a
	.zero		1
	.zero		1


	//----- nvinfo : EIATTR_EXIT_INSTR_OFFSETS
	.align		4
        /*0038*/ 	.byte	0x04, 0x1c
        /*003a*/ 	.short	(.L_30 - .L_29)


	//   ....[0]....
.L_29:
        /*003c*/ 	.word	0x00000060


	//   ....[1]....
        /*0040*/ 	.word	0x000000e0


	//----- nvinfo : EIATTR_CBANK_PARAM_SIZE
	.align		4
.L_30:
        /*0044*/ 	.byte	0x03, 0x19
        /*0046*/ 	.short	0x000c


	//----- nvinfo : EIATTR_PARAM_CBANK
	.align		4
        /*0048*/ 	.byte	0x04, 0x0a
        /*004a*/ 	.short	(.L_32 - .L_31)
	.align		4
.L_31:
        /*004c*/ 	.word	index@(.nv.constant0._Z18Kernel_AdjustAngleP10particle_tf)
        /*0050*/ 	.short	0x0380
        /*0052*/ 	.short	0x000c


	//----- nvinfo : EIATTR_SW_WAR
	.align		4
.L_32:
        /*0054*/ 	.byte	0x04, 0x36
        /*0056*/ 	.short	(.L_34 - .L_33)
.L_33:
        /*0058*/ 	.word	0x00000008
.L_34:


//--------------------- .nv.info._Z24Kernel_minusDispalcementP10particle_t6float2 --------------------------
	.section	.nv.info._Z24Kernel_minusDispalcementP10particle_t6float2,"",@"SHT_CUDA_INFO"
	.sectionflags	@""
	.align	4


	//----- nvinfo : EIATTR_CUDA_API_VERSION
	.align		4
        /*0000*/ 	.byte	0x04, 0x37
        /*0002*/ 	.short	(.L_36 - .L_35)
.L_35:
        /*0004*/ 	.word	0x00000082


	//----- nvinfo : EIATTR_KPARAM_INFO
	.align		4
.L_36:
        /*0008*/ 	.byte	0x04, 0x17
        /*000a*/ 	.short	(.L_38 - .L_37)
.L_37:
        /*000c*/ 	.word	0x00000000
        /*0010*/ 	.short	0x0001
        /*0012*/ 	.short	0x0008
        /*0014*/ 	.byte	0x00, 0xf0, 0x21, 0x00


	//----- nvinfo : EIATTR_KPARAM_INFO
	.align		4
.L_38:
        /*0018*/ 	.byte	0x04, 0x17
        /*001a*/ 	.short	(.L_40 - .L_39)
.L_39:
        /*001c*/ 	.word	0x00000000
        /*0020*/ 	.short	0x0000
        /*0022*/ 	.short	0x0000
        /*0024*/ 	.byte	0x00, 0xf5, 0x21, 0x00


	//----- nvinfo : EIATTR_SPARSE_MMA_MASK
	.align		4
.L_40:
        /*0028*/ 	.byte	0x03, 0x50
        /*002a*/ 	.short	0x0000


	//----- nvinfo : EIATTR_MAXREG_COUNT
	.align		4
        /*002c*/ 	.byte	0x03, 0x1b
        /*002e*/ 	.short	0x00ff


	//----- nvinfo : EIATTR_MERCURY_ISA_VERSION
	.align		4
        /*0030*/ 	.byte	0x03, 0x5f
        /*0032*/ 	.short	0x0101


	//----- nvinfo : EIATTR_VRC_CTA_INIT_COUNT
	.align		4
        /*0034*/ 	.byte	0x02, 0x4a
	.zero		1
	.zero		1


	//----- nvinfo : EIATTR_EXIT_INSTR_OFFSETS
	.align		4
        /*0038*/ 	.byte	0x04, 0x1c
        /*003a*/ 	.short	(.L_42 - .L_41)


	//   ....[0]....
.L_41:
        /*003c*/ 	.word	0x00000060


	//   ....[1]....
        /*0040*/ 	.word	0x00000110


	//----- nvinfo : EIATTR_CBANK_PARAM_SIZE
	.align		4
.L_42:
        /*0044*/ 	.byte	0x03, 0x19
        /*0046*/ 	.short	0x0010


	//----- nvinfo : EIATTR_PARAM_CBANK
	.align		4
        /*0048*/ 	.byte	0x04, 0x0a
        /*004a*/ 	.short	(.L_44 - .L_43)
	.align		4
.L_43:
        /*004c*/ 	.word	index@(.nv.constant0._Z24Kernel_minusDispalcementP10particle_t6float2)
        /*0050*/ 	.short	0x0380
        /*0052*/ 	.short	0x0010


	//----- nvinfo : EIATTR_SW_WAR
	.align		4
.L_44:
        /*0054*/ 	.byte	0x04, 0x36
        /*0056*/ 	.short	(.L_46 - .L_45)
.L_45:
        /*0058*/ 	.word	0x00000008
.L_46:


//--------------------- .nv.info._Z25Kerneltimestep_OverdampedP10particle_tPiPfS2_S2_P6float2 --------------------------
	.section	.nv.info._Z25Kerneltimestep_OverdampedP10particle_tPiPfS2_S2_P6float2,"",@"SHT_CUDA_INFO"
	.sectionflags	@""
	.align	4


	//----- nvinfo : EIATTR_CUDA_API_VERSION
	.align		4
        /*0000*/ 	.byte	0x04, 0x37
        /*0002*/ 	.short	(.L_48 - .L_47)
.L_47:
        /*0004*/ 	.word	0x00000082


	//----- nvinfo : EIATTR_KPARAM_INFO
	.align		4
.L_48:
        /*0008*/ 	.byte	0x04, 0x17
        /*000a*/ 	.short	(.L_50 - .L_49)
.L_49:
        /*000c*/ 	.word	0x00000000
        /*0010*/ 	.short	0x0005
        /*0012*/ 	.short	0x0028
        /*0014*/ 	.byte	0x00, 0xf5, 0x21, 0x00


	//----- nvinfo : EIATTR_KPARAM_INFO
	.align		4
.L_50:
        /*0018*/ 	.byte	0x04, 0x17
        /*001a*/ 	.short	(.L_52 - .L_51)
.L_51:
        /*001c*/ 	.word	0x00000000
        /*0020*/ 	.short	0x0004
        /*0022*/ 	.short	0x0020
        /*0024*/ 	.byte	0x00, 0xf5, 0x21, 0x00


	//----- nvinfo : EIATTR_KPARAM_INFO
	.align		4
.L_52:
        /*0028*/ 	.byte	0x04, 0x17
        /*002a*/ 	.short	(.L_54 - .L_53)
.L_53:
        /*002c*/ 	.word	0x00000000
        /*0030*/ 	.short	0x0003
        /*0032*/ 	.short	0x0018
        /*0034*/ 	.byte	0x00, 0xf5, 0x21, 0x00


	//----- nvinfo : EIATTR_KPARAM_INFO
	.align		4
.L_54:
        /*0038*/ 	.byte	0x04, 0x17
        /*003a*/ 	.short	(.L_56 - .L_55)
.L_55:
        /*003c*/ 	.word	0x00000000
        /*0040*/ 	.short	0x0002
        /*0042*/ 	.short	0x0010
        /*0044*/ 	.byte	0x00, 0xf5, 0x21, 0x00


	//----- nvinfo : EIATTR_KPARAM_INFO
	.align		4
.L_56:
        /*0048*/ 	.byte	0x04, 0x17
        /*004a*/ 	.short	(.L_58 - .L_57)
.L_57:
        /*004c*/ 	.word	0x00000000
        /*0050*/ 	.short	0x0001
        /*0052*/ 	.short	0x0008
        /*0054*/ 	.byte	0x00, 0xf5, 0x21, 0x00


	//----- nvinfo : EIATTR_KPARAM_INFO
	.align		4
.L_58:
        /*0058*/ 	.byte	0x04, 0x17
        /*005a*/ 	.short	(.L_60 - .L_59)
.L_59:
        /*005c*/ 	.word	0x00000000
        /*0060*/ 	.short	0x0000
        /*0062*/ 	.short	0x0000
        /*0064*/ 	.byte	0x00, 0xf5, 0x21, 0x00


	//----- nvinfo : EIATTR_SPARSE_MMA_MASK
	.align		4
.L_60:
        /*0068*/ 	.byte	0x03, 0x50
        /*006a*/ 	.short	0x0000


	//----- nvinfo : EIATTR_MAXREG_COUNT
	.align		4
        /*006c*/ 	.byte	0x03, 0x1b
        /*006e*/ 	.short	0x00ff


	//----- nvinfo : EIATTR_MERCURY_ISA_VERSION
	.align		4
        /*0070*/ 	.byte	0x03, 0x5f
        /*0072*/ 	.short	0x0101


	//----- nvinfo : EIATTR_VRC_CTA_INIT_COUNT
	.align		4
        /*0074*/ 	.byte	0x02, 0x4a
	.zero		1
	.zero		1


	//----- nvinfo : EIATTR_EXIT_INSTR_OFFSETS
	.align		4
        /*0078*/ 	.byte	0x04, 0x1c
        /*007a*/ 	.short	(.L_62 - .L_61)


	//   ....[0]....
.L_61:
        /*007c*/ 	.word	0x00000060


	//   ....[1]....
        /*0080*/ 	.word	0x00009290


	//   ....[2]....
        /*0084*/ 	.word	0x000092c0


	//----- nvinfo : EIATTR_CRS_STACK_SIZE
	.align		4
.L_62:
        /*0088*/ 	.byte	0x04, 0x1e
        /*008a*/ 	.short	(.L_64 - .L_63)
.L_63:
        /*008c*/ 	.word	0x00000000


	//----- nvinfo : EIATTR_CBANK_PARAM_SIZE
	.align		4
.L_64:
        /*0090*/ 	.byte	0x03, 0x19
        /*0092*/ 	.short	0x0030


	//----- nvinfo : EIATTR_PARAM_CBANK
	.align		4
        /*0094*/ 	.byte	0x04, 0x0a
        /*0096*/ 	.short	(.L_66 - .L_65)
	.align		4
.L_65:
        /*0098*/ 	.word	index@(.nv.constant0._Z25Kerneltimestep_OverdampedP10particle_tPiPfS2_S2_P6float2)
        /*009c*/ 	.short	0x0380
        /*009e*/ 	.short	0x0030


	//----- nvinfo : EIATTR_SW_WAR
	.align		4
.L_66:
        /*00a0*/ 	.byte	0x04, 0x36
        /*00a2*/ 	.short	(.L_68 - .L_67)
.L_67:
        /*00a4*/ 	.word	0x00000008
.L_68:


//--------------------- .nv.callgraph             --------------------------
	.section	.nv.callgraph,"",@"SHT_CUDA_CALLGRAPH"
	.align	4
	.sectionentsize	8
	.align		4
        /*0000*/ 	.word	0x00000000
	.align		4
        /*0004*/ 	.word	0xffffffff
	.align		4
        /*0008*/ 	.word	0x00000000
	.align		4
        /*000c*/ 	.word	0xfffffffe
	.align		4
        /*0010*/ 	.word	0x00000000
	.align		4
        /*0014*/ 	.word	0xfffffffd
	.align		4
        /*0018*/ 	.word	0x00000000
	.align		4
        /*001c*/ 	.word	0xfffffffc


//--------------------- .nv.constant4             --------------------------
	.section	.nv.constant4,"a",@progbits
	.align	8
	.align		8
.nv.constant4:
        /*0000*/ 	.dword	__cudart_i2opi_f


//--------------------- .text._Z18Kernel_AdjustAngleP10particle_tf --------------------------
	.section	.text._Z18Kernel_AdjustAngleP10particle_tf,"ax",@progbits
	.align	128
        .global         _Z18Kernel_AdjustAngleP10particle_tf
        .type           _Z18Kernel_AdjustAngleP10particle_tf,@function
        .size           _Z18Kernel_AdjustAngleP10particle_tf,(.L_x_167 - _Z18Kernel_AdjustAngleP10particle_tf)
        .other          _Z18Kernel_AdjustAngleP10particle_tf,@"STO_CUDA_ENTRY STV_DEFAULT"
_Z18Kernel_AdjustAngleP10particle_tf:
.text._Z18Kernel_AdjustAngleP10particle_tf:
[----:B------:R-:W-:Y:S01]  /*0000*/  LDC R1, c[0x0][0x37c] ;  /* 0x0000df00ff017b82 */ /* 0x000fe20000000800 */
[----:B------:R-:W0:Y:S07]  /*0010*/  S2R R0, SR_TID.X ;  /* 0x0000000000007919 */ /* 0x000e2e0000002100 */
[----:B------:R-:W0:Y:S08]  /*0020*/  S2UR UR4, SR_CTAID.X ;  /* 0x00000000000479c3 */ /* 0x000e300000002500 */
[----:B------:R-:W0:Y:S02]  /*0030*/  LDC R5, c[0x0][0x360] ;  /* 0x0000d800ff057b82 */ /* 0x000e240000000800 */
[----:B0-----:R-:W-:-:S05]  /*0040*/  IMAD R5, R5, UR4, R0 ;  /* 0x0000000405057c24 */ /* 0x001fca000f8e0200 */
[----:B------:R-:W-:-:S13]  /*0050*/  ISETP.GT.U32.AND P0, PT, R5, 0x3fff, PT ;  /* 0x00003fff0500780c */ /* 0x000fda0003f04070 */
[----:B------:R-:W-:Y:S05]  /*0060*/  @P0 EXIT ;  /* 0x000000000000094d */ /* 0x000fea0003800000 */
[----:B------:R-:W0:Y:S01]  /*0070*/  LDC.64 R2, c[0x0][0x380] ;  /* 0x0000e000ff027b82 */ /* 0x000e220000000a00 */
[----:B------:R-:W1:Y:S01]  /*0080*/  LDCU.64 UR4, c[0x0][0x358] ;  /* 0x00006b00ff0477ac */ /* 0x000e620008000a00 */
[----:B------:R-:W2:Y:S01]  /*0090*/  LDCU UR6, c[0x0][0x388] ;  /* 0x00007100ff0677ac */ /* 0x000ea20008000800 */
[----:B0-----:R-:W-:-:S05]  /*00a0*/  IMAD.WIDE.U32 R2, R5, 0xc, R2 ;  /* 0x0000000c05027825 */ /* 0x001fca00078e0002 */
[----:B-1----:R-:W2:Y:S02]  /*00b0*/  LDG.E R0, desc[UR4][R2.64+0x8] ;  /* 0x0000080402007981 */ /* 0x002ea4000c1e1900 */
[----:B--2---:R-:W-:-:S05]  /*00c0*/  FADD R5, R0, -UR6 ;  /* 0x8000000600057e21 */ /* 0x004fca0008000000 */
[----:B------:R-:W-:Y:S01]  /*00d0*/  STG.E desc[UR4][R2.64+0x8], R5 ;  /* 0x0000080502007986 */ /* 0x000fe2000c101904 */
[----:B------:R-:W-:Y:S05]  /*00e0*/  EXIT ;  /* 0x000000000000794d */ /* 0x000fea0003800000 */
.L_x_0:
[----:B------:R-:W-:-:S00]  /*00f0*/  BRA `(.L_x_0) ;  /* 0xfffffffc00fc7947 */ /* 0x000fc0000383ffff */
[----:B------:R-:W-:-:S00]  /*0100*/  NOP ;  /* 0x0000000000007918 */ /* 0x000fc00000000000 */
[----:B------:R-:W-:-:S00]  /*0110*/  NOP ;  /* 0x0000000000007918 */ /* 0x000fc00000000000 */
[----:B------:R-:W-:-:S00]  /*0120*/  NOP ;  /* 0x0000000000007918 */ /* 0x000fc00000000000 */
[----:B------:R-:W-:-:S00]  /*0130*/  NOP ;  /* 0x0000000000007918 */ /* 0x000fc00000000000 */
[----:B------:R-:W-:-:S00]  /*0140*/  NOP ;  /* 0x0000000000007918 */ /* 0x000fc00000000000 */
[----:B------:R-:W-:-:S00]  /*0150*/  NOP ;  /* 0x0000000000007918 */ /* 0x000fc00000000000 */
[----:B------:R-:W-:-:S00]  /*0160*/  NOP ;  /* 0x0000000000007918 */ /* 0x000fc00000000000 */
[----:B------:R-:W-:-:S00]  /*0170*/  NOP ;  /* 0x0000000000007918 */ /* 0x000fc00000000000 */
.L_x_167:


//--------------------- .text._Z24Kernel_minusDispalcementP10particle_t6float2 --------------------------
	.section	.text._Z24Kernel_minusDispalcementP10particle_t6float2,"ax",@progbits
	.align	128
        .global         _Z24Kernel_minusDispalcementP10particle_t6float2
        .type           _Z24Kernel_minusDispalcementP10particle_t6float2,@function
        .size           _Z24Kernel_minusDispalcementP10particle_t6float2,(.L_x_168 - _Z24Kernel_minusDispalcementP10particle_t6float2)
        .other          _Z24Kernel_minusDispalcementP10particle_t6float2,@"STO_CUDA_ENTRY STV_DEFAULT"
_Z24Kernel_minusDispalcementP10particle_t6float2:
.text._Z24Kernel_minusDispalcementP10particle_t6float2:
        /* <DEDUP_REMOVED lines=9> */
[----:B------:R-:W2:Y:S01]  /*0090*/  LDCU.64 UR6, c[0x0][0x388] ;  /* 0x00007100ff0677ac */ /* 0x000ea20008000a00 */
[----:B0-----:R-:W-:-:S05]  /*00a0*/  IMAD.WIDE.U32 R2, R5, 0xc, R2 ;  /* 0x0000000c05027825 */ /* 0x001fca00078e0002 */
[----:B-1----:R-:W2:Y:S04]  /*00b0*/  LDG.E R0, desc[UR4][R2.64] ;  /* 0x0000000402007981 */ /* 0x002ea8000c1e1900 */
[----:B------:R-:W3:Y:S01]  /*00c0*/  LDG.E R4, desc[UR4][R2.64+0x4] ;  /* 0x0000040402047981 */ /* 0x000ee2000c1e1900 */
[----:B--2---:R-:W-:Y:S01]  /*00d0*/  FADD R5, R0, -UR6 ;  /* 0x8000000600057e21 */ /* 0x004fe20008000000 */
[----:B---3--:R-:W-:-:S04]  /*00e0*/  FADD R7, R4, -UR7 ;  /* 0x8000000704077e21 */ /* 0x008fc80008000000 */
[----:B------:R-:W-:Y:S04]  /*00f0*/  STG.E desc[UR4][R2.64], R5 ;  /* 0x0000000502007986 */ /* 0x000fe8000c101904 */
[----:B------:R-:W-:Y:S01]  /*0100*/  STG.E desc[UR4][R2.64+0x4], R7 ;  /* 0x0000040702007986 */ /* 0x000fe2000c101904 */
[----:B------:R-:W-:Y:S05]  /*0110*/  EXIT ;  /* 0x000000000000794d */ /* 0x000fea0003800000 */
.L_x_1:
        /* <DEDUP_REMOVED lines=14> */
.L_x_168:


//--------------------- .text._Z25Kerneltimestep_OverdampedP10particle_tPiPfS2_S2_P6float2 --------------------------
	.section	.text._Z25Kerneltimestep_OverdampedP10particle_tPiPfS2_S2_P6float2,"ax",@progbits
	.align	128
        .global         _Z25Kerneltimestep_OverdampedP10particle_tPiPfS2_S2_P6float2
        .type           _Z25Kerneltimestep_OverdampedP10particle_tPiPfS2_S2_P6float2,@function
        .size           _Z25Kerneltimestep_OverdampedP10particle_tPiPfS2_S2_P6float2,(.L_x_166 - _Z25Kerneltimestep_OverdampedP10particle_tPiPfS2_S2_P6float2)
        .other          _Z25Kerneltimestep_OverdampedP10particle_tPiPfS2_S2_P6float2,@"STO_CUDA_ENTRY STV_DEFAULT"
_Z25Kerneltimestep_OverdampedP10particle_tPiPfS2_S2_P6float2:
.text._Z25Kerneltimestep_OverdampedP10particle_tPiPfS2_S2_P6float2:
        /* <DEDUP_REMOVED lines=9> */
[----:B------:R-:W-:-:S06]  /*0090*/  IMAD R3, R12, 0x6, RZ ;  /* 0x000000060c037824 */ /* 0x000fcc00078e02ff */
[----:B------:R-:W2:Y:S01]  /*00a0*/  LDC.64 R6, c[0x0][0x380] ;  /* 0x0000e000ff067b82 */ /* 0x000ea20000000a00 */
[----:B0-----:R-:W-:-:S05]  /*00b0*/  IMAD.WIDE.U32 R16, R3, 0x4, R16 ;  /* 0x0000000403107825 */ /* 0x001fca00078e0010 */
[----:B-1----:R-:W3:Y:S01]  /*00c0*/  LDG.E R3, desc[UR6][R16.64] ;  /* 0x0000000610037981 */ /* 0x002ee2000c1e1900 */
[----:B--2---:R-:W-:-:S05]  /*00d0*/  IMAD.WIDE.U32 R4, R12, 0xc, R6 ;  /* 0x0000000c0c047825 */ /* 0x004fca00078e0006 */
[----:B------:R-:W2:Y:S04]  /*00e0*/  LDG.E R11, desc[UR6][R4.64+0x4] ;  /* 0x00000406040b7981 */ /* 0x000ea8000c1e1900 */
[----:B------:R-:W4:Y:S04]  /*00f0*/  LDG.E R10, desc[UR6][R4.64] ;  /* 0x00000006040a7981 */ /* 0x000f28000c1e1900 */
[----:B------:R0:W5:Y:S01]  /*0100*/  LDG.E R9, desc[UR6][R4.64+0x8] ;  /* 0x0000080604097981 */ /* 0x000162000c1e1900 */
[----:B---3--:R-:W-:-:S05]  /*0110*/  IMAD.WIDE R6, R3, 0xc, R6 ;  /* 0x0000000c03067825 */ /* 0x008fca00078e0206 */
[----:B------:R-:W2:Y:S04]  /*0120*/  LDG.E R2, desc[UR6][R6.64+0x4] ;  /* 0x0000040606027981 */ /* 0x000ea8000c1e1900 */
[----:B------:R-:W4:Y:S04]  /*0130*/  LDG.E R3, desc[UR6][R6.64] ;  /* 0x0000000606037981 */ /* 0x000f28000c1e1900 */
[----:B------:R0:W5:Y:S01]  /*0140*/  LDG.E R0, desc[UR6][R6.64+0x8] ;  /* 0x0000080606007981 */ /* 0x000162000c1e1900 */
[----:B------:R-:W-:Y:S02]  /*0150*/  IMAD.MOV.U32 R13, RZ, RZ, 0x3f13cd3a ;  /* 0x3f13cd3aff0d7424 */ /* 0x000fe400078e00ff */
[----:B------:R-:W-:-:S04]  /*0160*/  IMAD.MOV.U32 R8, RZ, RZ, 0x3fddb3d7 ;  /* 0x3fddb3d7ff087424 */ /* 0x000fc800078e00ff */
[----:B------:R-:W-:-:S04]  /*0170*/  FFMA R8, R13, -R8, 1 ;  /* 0x3f8000000d087423 */ /* 0x000fc80000000808 */
[----:B------:R-:W-:Y:S01]  /*0180*/  FFMA R13, R8, R13, 0.57735025882720947266 ;  /* 0x3f13cd3a080d7423 */ /* 0x000fe2000000000d */
[----:B------:R-:W-:Y:S01]  /*0190*/  BSSY.RECONVERGENT B2, `(.L_x_2) ;  /* 0x000000c000027945 */ /* 0x000fe20003800200 */
[----:B--2---:R-:W-:-:S04]  /*01a0*/  FADD R2, -R11, R2 ;  /* 0x000000020b027221 */ /* 0x004fc80000000100 */
[----:B------:R-:W1:Y:S01]  /*01b0*/  FCHK P0, R2, 1.732050776481628418 ;  /* 0x3fddb3d702007902 */ /* 0x000e620000000000 */
[----:B------:R-:W-:-:S04]  /*01c0*/  FFMA R8, R2, R13, RZ ;  /* 0x0000000d02087223 */ /* 0x000fc800000000ff */
[----:B------:R-:W-:Y:S01]  /*01d0*/  FFMA R14, R8, -1.732050776481628418, R2 ;  /* 0xbfddb3d7080e7823 */ /* 0x000fe20000000002 */
[----:B----4-:R-:W-:-:S03]  /*01e0*/  FADD R3, -R10, R3 ;  /* 0x000000030a037221 */ /* 0x010fc60000000100 */
[----:B------:R-:W-:Y:S01]  /*01f0*/  FFMA R8, R13, R14, R8 ;  /* 0x0000000e0d087223 */ /* 0x000fe20000000008 */
[----:B01----:R-:W-:Y:S06]  /*0200*/  @!P0 BRA `(.L_x_3) ;  /* 0x0000000000108947 */ /* 0x003fec0003800000 */
[----:B------:R-:W-:Y:S01]  /*0210*/  IMAD.MOV.U32 R26, RZ, RZ, 0x3fddb3d7 ;  /* 0x3fddb3d7ff1a7424 */ /* 0x000fe200078e00ff */
[----:B------:R-:W-:-:S07]  /*0220*/  MOV R14, 0x240 ;  /* 0x00000240000e7802 */ /* 0x000fce0000000f00 */
[----:B-----5:R-:W-:Y:S05]  /*0230*/  CALL.REL.NOINC `($__internal_1_$__cuda_sm3x_div_rn_noftz_f32_slowpath) ;  /* 0x00000090007c7944 */ /* 0x020fea0003c00000 */
[----:B------:R-:W-:-:S07]  /*0240*/  MOV R8, R2 ;  /* 0x0000000200087202 */ /* 0x000fce0000000f00 */
.L_x_3:
[----:B------:R-:W-:Y:S05]  /*0250*/  BSYNC.RECONVERGENT B2 ;  /* 0x0000000000027941 */ /* 0x000fea0003800200 */
.L_x_2:
[--C-:B------:R-:W-:Y:S01]  /*0260*/  FADD R2, R8, R8.reuse ;  /* 0x0000000808027221 */ /* 0x100fe20000000000 */
[----:B------:R-:W-:Y:S01]  /*0270*/  FADD R3, R3, -R8 ;  /* 0x8000000803037221 */ /* 0x000fe20000000000 */
[----:B------:R-:W-:Y:S02]  /*0280*/  BSSY.RECONVERGENT B0, `(.L_x_4) ;  /* 0x000001c000007945 */ /* 0x000fe40003800200 */
[C---:B------:R-:W-:Y:S01]  /*0290*/  FADD R5, R2.reuse, -128 ;  /* 0xc300000002057421 */ /* 0x040fe20000000000 */
[C---:B------:R-:W-:Y:S02]  /*02a0*/  FSETP.GEU.AND P0, PT, R2.reuse, -64, PT ;  /* 0xc28000000200780b */ /* 0x040fe40003f0e000 */
[----:B------:R-:W-:Y:S02]  /*02b0*/  FSETP.GEU.AND P1, PT, R3, -64, PT ;  /* 0xc28000000300780b */ /* 0x000fe40003f2e000 */
[----:B------:R-:W-:-:S09]  /*02c0*/  FSETP.GE.AND P2, PT, R2, 64, PT ;  /* 0x428000000200780b */ /* 0x000fd20003f46000 */
[----:B------:R-:W-:Y:S01]  /*02d0*/  @!P0 FADD R2, R2, 128 ;  /* 0x4300000002028421 */ /* 0x000fe20000000000 */
[----:B------:R-:W-:-:S04]  /*02e0*/  FSETP.GE.AND P0, PT, R3, 64, PT ;  /* 0x428000000300780b */ /* 0x000fc80003f06000 */
[----:B------:R-:W-:Y:S01]  /*02f0*/  FSEL R5, R2, R5, !P2 ;  /* 0x0000000502057208 */ /* 0x000fe20005000000 */
[C---:B------:R-:W-:Y:S01]  /*0300*/  FADD R2, R3.reuse, -128 ;  /* 0xc300000003027421 */ /* 0x040fe20000000000 */
[----:B------:R-:W-:-:S03]  /*0310*/  @!P1 FADD R3, R3, 128 ;  /* 0x4300000003039421 */ /* 0x000fc60000000000 */
[----:B------:R-:W-:Y:S02]  /*0320*/  FMUL R5, R5, 0.5 ;  /* 0x3f00000005057820 */ /* 0x000fe40000400000 */
[----:B------:R-:W-:Y:S02]  /*0330*/  FSEL R2, R3, R2, !P0 ;  /* 0x0000000203027208 */ /* 0x000fe40004000000 */
[----:B------:R-:W-:-:S03]  /*0340*/  FMUL R3, R5, 1.732050776481628418 ;  /* 0x3fddb3d705037820 */ /* 0x000fc60000400000 */
[----:B------:R-:W-:Y:S01]  /*0350*/  FADD R5, R2, R5 ;  /* 0x0000000502057221 */ /* 0x000fe20000000000 */
[----:B------:R-:W-:-:S04]  /*0360*/  FMUL R2, R3, R3 ;  /* 0x0000000303027220 */ /* 0x000fc80000400000 */
[----:B------:R-:W-:-:S04]  /*0370*/  FFMA R14, R5, R5, R2 ;  /* 0x00000005050e7223 */ /* 0x000fc80000000002 */
[----:B------:R-:W-:Y:S01]  /*0380*/  VIADD R2, R14, 0xf3000000 ;  /* 0xf30000000e027836 */ /* 0x000fe20000000000 */
[----:B------:R0:W1:Y:S04]  /*0390*/  MUFU.RSQ R7, R14 ;  /* 0x0000000e00077308 */ /* 0x0000680000001400 */
[----:B------:R-:W-:-:S13]  /*03a0*/  ISETP.GT.U32.AND P0, PT, R2, 0x727fffff, PT ;  /* 0x727fffff0200780c */ /* 0x000fda0003f04070 */
[----:B01----:R-:W-:Y:S05]  /*03b0*/  @!P0 BRA `(.L_x_5) ;  /* 0x0000000000108947 */ /* 0x003fea0003800000 */
[----:B------:R-:W-:-:S07]  /*03c0*/  MOV R2, 0x3e0 ;  /* 0x000003e000027802 */ /* 0x000fce0000000f00 */
[----:B-----5:R-:W-:Y:S05]  /*03d0*/  CALL.REL.NOINC `($__internal_0_$__cuda_sm20_sqrt_rn_f32_slowpath) ;  /* 0x0000008c00bc7944 */ /* 0x020fea0003c00000 */
[----:B------:R-:W-:Y:S01]  /*03e0*/  IMAD.MOV.U32 R4, RZ, RZ, R26 ;  /* 0x000000ffff047224 */ /* 0x000fe200078e001a */
[----:B------:R-:W-:Y:S06]  /*03f0*/  BRA `(.L_x_6) ;  /* 0x0000000000107947 */ /* 0x000fec0003800000 */
.L_x_5:
[----:B------:R-:W-:Y:S01]  /*0400*/  FMUL.FTZ R4, R14, R7 ;  /* 0x000000070e047220 */ /* 0x000fe20000410000 */
[----:B------:R-:W-:-:S03]  /*0410*/  FMUL.FTZ R2, R7, 0.5 ;  /* 0x3f00000007027820 */ /* 0x000fc60000410000 */
[----:B------:R-:W-:-:S04]  /*0420*/  FFMA R7, -R4, R4, R14 ;  /* 0x0000000404077223 */ /* 0x000fc8000000010e */
[----:B------:R-:W-:-:S07]  /*0430*/  FFMA R4, R7, R2, R4 ;  /* 0x0000000207047223 */ /* 0x000fce0000000004 */
.L_x_6:
[----:B------:R-:W-:Y:S05]  /*0440*/  BSYNC.RECONVERGENT B0 ;  /* 0x0000000000007941 */ /* 0x000fea0003800200 */
.L_x_4:
[----:B------:R-:W0:Y:S01]  /*0450*/  MUFU.RCP R7, R4 ;  /* 0x0000000400077308 */ /* 0x000e220000001000 */
[----:B------:R-:W-:Y:S07]  /*0460*/  BSSY.RECONVERGENT B2, `(.L_x_7) ;  /* 0x000000c000027945 */ /* 0x000fee0003800200 */
[----:B------:R-:W1:Y:S01]  /*0470*/  FCHK P0, R5, R4 ;  /* 0x0000000405007302 */ /* 0x000e620000000000 */
[----:B0-----:R-:W-:-:S04]  /*0480*/  FFMA R2, R7, -R4, 1 ;  /* 0x3f80000007027423 */ /* 0x001fc80000000804 */
[----:B------:R-:W-:-:S04]  /*0490*/  FFMA R2, R7, R2, R7 ;  /* 0x0000000207027223 */ /* 0x000fc80000000007 */
[----:B------:R-:W-:-:S04]  /*04a0*/  FFMA R7, R5, R2, RZ ;  /* 0x0000000205077223 */ /* 0x000fc800000000ff */
[----:B------:R-:W-:-:S04]  /*04b0*/  FFMA R6, R7, -R4, R5 ;  /* 0x8000000407067223 */ /* 0x000fc80000000005 */
[----:B------:R-:W-:Y:S01]  /*04c0*/  FFMA R2, R2, R6, R7 ;  /* 0x0000000602027223 */ /* 0x000fe20000000007 */
[----:B-1----:R-:W-:Y:S06]  /*04d0*/  @!P0 BRA `(.L_x_8) ;  /* 0x0000000000108947 */ /* 0x002fec0003800000 */
[----:B------:R-:W-:Y:S01]  /*04e0*/  IMAD.MOV.U32 R2, RZ, RZ, R5 ;  /* 0x000000ffff027224 */ /* 0x000fe200078e0005 */
[----:B------:R-:W-:Y:S02]  /*04f0*/  MOV R26, R4 ;  /* 0x00000004001a7202 */ /* 0x000fe40000000f00 */
[----:B------:R-:W-:-:S07]  /*0500*/  MOV R14, 0x520 ;  /* 0x00000520000e7802 */ /* 0x000fce0000000f00 */
[----:B-----5:R-:W-:Y:S05]  /*0510*/  CALL.REL.NOINC `($__internal_1_$__cuda_sm3x_div_rn_noftz_f32_slowpath) ;  /* 0x0000008c00c47944 */ /* 0x020fea0003c00000 */
.L_x_8:
[----:B------:R-:W-:Y:S05]  /*0520*/  BSYNC.RECONVERGENT B2 ;  /* 0x0000000000027941 */ /* 0x000fea0003800200 */
.L_x_7:
[----:B------:R-:W0:Y:S01]  /*0530*/  MUFU.RCP R5, R4 ;  /* 0x0000000400057308 */ /* 0x000e220000001000 */
[----:B------:R-:W-:Y:S01]  /*0540*/  FADD R20, R4, -1 ;  /* 0xbf80000004147421 */ /* 0x000fe20000000000 */
[----:B------:R-:W-:Y:S03]  /*0550*/  BSSY.RECONVERGENT B2, `(.L_x_9) ;  /* 0x000000d000027945 */ /* 0x000fe60003800200 */
[----:B------:R-:W-:-:S03]  /*0560*/  FFMA R28, R20, R2, RZ ;  /* 0x00000002141c7223 */ /* 0x000fc600000000ff */
        /* <DEDUP_REMOVED lines=8> */
[----:B------:R-:W-:Y:S01]  /*05f0*/  MOV R14, 0x620 ;  /* 0x00000620000e7802 */ /* 0x000fe20000000f00 */
[----:B------:R-:W-:-:S07]  /*0600*/  IMAD.MOV.U32 R26, RZ, RZ, R4 ;  /* 0x000000ffff1a7224 */ /* 0x000fce00078e0004 */
[----:B-----5:R-:W-:Y:S05]  /*0610*/  CALL.REL.NOINC `($__internal_1_$__cuda_sm3x_div_rn_noftz_f32_slowpath) ;  /* 0x0000008c00847944 */ /* 0x020fea0003c00000 */
.L_x_10:
[----:B------:R-:W-:Y:S05]  /*0620*/  BSYNC.RECONVERGENT B2 ;  /* 0x0000000000027941 */ /* 0x000fea0003800200 */
.L_x_9:
[C---:B-----5:R-:W-:Y:S01]  /*0630*/  FMUL R23, R0.reuse, 0.63661974668502807617 ;  /* 0x3f22f98300177820 */ /* 0x060fe20000400000 */
[----:B------:R-:W-:Y:S01]  /*0640*/  FSETP.GE.AND P0, PT, |R0|, 105615, PT ;  /* 0x47ce47800000780b */ /* 0x000fe20003f06200 */
[----:B------:R-:W-:Y:S01]  /*0650*/  BSSY.RECONVERGENT B0, `(.L_x_11) ;  /* 0x000006a000007945 */ /* 0x000fe20003800200 */
[----:B------:R-:W-:Y:S02]  /*0660*/  FFMA R20, R20, R2, RZ ;  /* 0x0000000214147223 */ /* 0x000fe400000000ff */
[----:B------:R-:W-:Y:S01]  /*0670*/  P2R R2, PR, RZ, 0x1 ;  /* 0x00000001ff027803 */ /* 0x000fe20000000000 */
[----:B------:R-:W0:Y:S02]  /*0680*/  F2I.NTZ R23, R23 ;  /* 0x0000001700177305 */ /* 0x000e240000203100 */
[----:B0-----:R-:W-:Y:S01]  /*0690*/  I2FP.F32.S32 R13, R23 ;  /* 0x00000017000d7245 */ /* 0x001fe20000201400 */
[----:B------:R-:W-:-:S04]  /*06a0*/  IMAD.MOV.U32 R21, RZ, RZ, R23 ;  /* 0x000000ffff157224 */ /* 0x000fc800078e0017 */
[----:B------:R-:W-:-:S04]  /*06b0*/  FFMA R4, R13, -1.5707962512969970703, R0 ;  /* 0xbfc90fda0d047823 */ /* 0x000fc80000000000 */
[----:B------:R-:W-:-:S04]  /*06c0*/  FFMA R4, R13, -7.5497894158615963534e-08, R4 ;  /* 0xb3a221680d047823 */ /* 0x000fc80000000004 */
[----:B------:R-:W-:-:S05]  /*06d0*/  FFMA R13, R13, -5.3903029534742383927e-15, R4 ;  /* 0xa7c234c50d0d7823 */ /* 0x000fca0000000004 */
[----:B------:R-:W-:Y:S01]  /*06e0*/  MOV R15, R13 ;  /* 0x0000000d000f7202 */ /* 0x000fe20000000f00 */
[----:B------:R-:W-:Y:S06]  /*06f0*/  @!P0 BRA `(.L_x_12) ;  /* 0x00000004007c8947 */ /* 0x000fec0003800000 */
[----:B------:R-:W-:-:S13]  /*0700*/  FSETP.NEU.AND P0, PT, |R0|, +INF , PT ;  /* 0x7f8000000000780b */ /* 0x000fda0003f0d200 */
[----:B------:R-:W-:Y:S01]  /*0710*/  @!P0 FMUL R15, RZ, R0 ;  /* 0x00000000ff0f8220 */ /* 0x000fe20000400000 */
[----:B------:R-:W-:Y:S01]  /*0720*/  @!P0 IMAD.MOV.U32 R23, RZ, RZ, RZ ;  /* 0x000000ffff178224 */ /* 0x000fe200078e00ff */
[----:B------:R-:W-:Y:S06]  /*0730*/  @!P0 BRA `(.L_x_12) ;  /* 0x00000004006c8947 */ /* 0x000fec0003800000 */
[----:B------:R-:W-:Y:S01]  /*0740*/  IMAD.SHL.U32 R2, R0, 0x100, RZ ;  /* 0x0000010000027824 */ /* 0x000fe200078e00ff */
[----:B------:R-:W-:Y:S01]  /*0750*/  CS2R R22, SRZ ;  /* 0x0000000000167805 */ /* 0x000fe2000001ff00 */
[----:B------:R-:W0:Y:S03]  /*0760*/  LDCU.64 UR8, c[0x4][URZ] ;  /* 0x01000000ff0877ac */ /* 0x000e260008000a00 */
[----:B------:R-:W-:Y:S01]  /*0770*/  LOP3.LUT R2, R2, 0x80000000, RZ, 0xfc, !PT ;  /* 0x8000000002027812 */ /* 0x000fe200078efcff */
[----:B------:R-:W-:Y:S01]  /*0780*/  UMOV UR5, URZ ;  /* 0x000000ff00057c82 */ /* 0x000fe20008000000 */
[----:B------:R-:W-:-:S05]  /*0790*/  UMOV UR4, URZ ;  /* 0x000000ff00047c82 */ /* 0x000fca0008000000 */
.L_x_13:
[----:B0-----:R-:W-:Y:S01]  /*07a0*/  MOV R15, UR9 ;  /* 0x00000009000f7c02 */ /* 0x001fe20008000f00 */
[----:B------:R-:W-:-:S05]  /*07b0*/  IMAD.U32 R14, RZ, RZ, UR8 ;  /* 0x00000008ff0e7e24 */ /* 0x000fca000f8e00ff */
[----:B------:R-:W2:Y:S01]  /*07c0*/  LDG.E.CONSTANT R15, desc[UR6][R14.64] ;  /* 0x000000060e0f7981 */ /* 0x000ea2000c1e9900 */
[----:B------:R-:W-:Y:S01]  /*07d0*/  UIADD3 UR4, UPT, UPT, UR4, 0x1, URZ ;  /* 0x0000000104047890 */ /* 0x000fe2000fffe0ff */
[C---:B------:R-:W-:Y:S01]  /*07e0*/  ISETP.EQ.AND P0, PT, R22.reuse, RZ, PT ;  /* 0x000000ff1600720c */ /* 0x040fe20003f02270 */
[----:B------:R-:W-:Y:S01]  /*07f0*/  UIADD3 UR8, UP1, UPT, UR8, 0x4, URZ ;  /* 0x0000000408087890 */ /* 0x000fe2000ff3e0ff */
[C---:B------:R-:W-:Y:S01]  /*0800*/  ISETP.EQ.AND P1, PT, R22.reuse, 0x4, PT ;  /* 0x000000041600780c */ /* 0x040fe20003f22270 */
[----:B------:R-:W-:Y:S01]  /*0810*/  UISETP.NE.AND UP0, UPT, UR4, 0x6, UPT ;  /* 0x000000060400788c */ /* 0x000fe2000bf05270 */
[C---:B------:R-:W-:Y:S01]  /*0820*/  ISETP.EQ.AND P3, PT, R22.reuse, 0xc, PT ;  /* 0x0000000c1600780c */ /* 0x040fe20003f62270 */
[----:B------:R-:W-:Y:S01]  /*0830*/  UIADD3.X UR9, UPT, UPT, URZ, UR9, URZ, UP1, !UPT ;  /* 0x00000009ff097290 */ /* 0x000fe20008ffe4ff */
[C---:B------:R-:W-:Y:S02]  /*0840*/  ISETP.EQ.AND P4, PT, R22.reuse, 0x10, PT ;  /* 0x000000101600780c */ /* 0x040fe40003f82270 */
[----:B------:R-:W-:Y:S01]  /*0850*/  ISETP.EQ.AND P5, PT, R22, 0x14, PT ;  /* 0x000000141600780c */ /* 0x000fe20003fa2270 */
[----:B--2---:R-:W-:-:S03]  /*0860*/  IMAD.WIDE.U32 R18, R15, R2, RZ ;  /* 0x000000020f127225 */ /* 0x004fc600078e00ff */
[----:B------:R-:W-:-:S04]  /*0870*/  IADD3 R18, P2, PT, R18, R23, RZ ;  /* 0x0000001712127210 */ /* 0x000fc80007f5e0ff */
[----:B------:R-:W-:Y:S01]  /*0880*/  IADD3.X R23, PT, PT, R19, UR5, RZ, P2, !PT ;  /* 0x0000000513177c10 */ /* 0x000fe200097fe4ff */
[--C-:B------:R-:W-:Y:S01]  /*0890*/  @P0 IMAD.MOV.U32 R8, RZ, RZ, R18.reuse ;  /* 0x000000ffff080224 */ /* 0x100fe200078e0012 */
[C---:B------:R-:W-:Y:S01]  /*08a0*/  ISETP.EQ.AND P2, PT, R22.reuse, 0x8, PT ;  /* 0x000000081600780c */ /* 0x040fe20003f42270 */
[--C-:B------:R-:W-:Y:S01]  /*08b0*/  @P1 IMAD.MOV.U32 R7, RZ, RZ, R18.reuse ;  /* 0x000000ffff071224 */ /* 0x100fe200078e0012 */
[----:B------:R-:W-:Y:S01]  /*08c0*/  @P3 MOV R5, R18 ;  /* 0x0000001200053202 */ /* 0x000fe20000000f00 */
[--C-:B------:R-:W-:Y:S02]  /*08d0*/  @P4 IMAD.MOV.U32 R4, RZ, RZ, R18.reuse ;  /* 0x000000ffff044224 */ /* 0x100fe400078e0012 */
[----:B------:R-:W-:Y:S02]  /*08e0*/  @P5 IMAD.MOV.U32 R3, RZ, RZ, R18 ;  /* 0x000000ffff035224 */ /* 0x000fe400078e0012 */
[----:B------:R-:W-:-:S06]  /*08f0*/  VIADD R22, R22, 0x4 ;  /* 0x0000000416167836 */ /* 0x000fcc0000000000 */
[----:B------:R-:W-:Y:S01]  /*0900*/  @P2 IMAD.MOV.U32 R6, RZ, RZ, R18 ;  /* 0x000000ffff062224 */ /* 0x000fe200078e0012 */
[----:B------:R-:W-:Y:S06]  /*0910*/  BRA.U UP0, `(.L_x_13) ;  /* 0xfffffffd00a07547 */ /* 0x000fec000b83ffff */
[----:B------:R-:W-:Y:S01]  /*0920*/  SHF.R.U32.HI R14, RZ, 0x17, R0 ;  /* 0x00000017ff0e7819 */ /* 0x000fe20000011600 */
[----:B------:R-:W-:Y:S03]  /*0930*/  BSSY.RECONVERGENT B1, `(.L_x_14) ;  /* 0x0000029000017945 */ /* 0x000fe60003800200 */
[C---:B------:R-:W-:Y:S02]  /*0940*/  LOP3.LUT R2, R14.reuse, 0xe0, RZ, 0xc0, !PT ;  /* 0x000000e00e027812 */ /* 0x040fe400078ec0ff */
[----:B------:R-:W-:Y:S02]  /*0950*/  LOP3.LUT P6, RZ, R14, 0x1f, RZ, 0xc0, !PT ;  /* 0x0000001f0eff7812 */ /* 0x000fe400078cc0ff */
[----:B------:R-:W-:-:S04]  /*0960*/  IADD3 R2, PT, PT, R2, -0x80, RZ ;  /* 0xffffff8002027810 */ /* 0x000fc80007ffe0ff */
[----:B------:R-:W-:-:S05]  /*0970*/  SHF.R.U32.HI R2, RZ, 0x5, R2 ;  /* 0x00000005ff027819 */ /* 0x000fca0000011602 */
[----:B------:R-:W-:-:S05]  /*0980*/  IMAD.U32 R22, R2, -0x4, RZ ;  /* 0xfffffffc02167824 */ /* 0x000fca00078e00ff */
[C---:B------:R-:W-:Y:S02]  /*0990*/  ISETP.EQ.AND P3, PT, R22.reuse, -0x18, PT ;  /* 0xffffffe81600780c */ /* 0x040fe40003f62270 */
[C---:B------:R-:W-:Y:S02]  /*09a0*/  ISETP.EQ.AND P4, PT, R22.reuse, -0x14, PT ;  /* 0xffffffec1600780c */ /* 0x040fe40003f82270 */
[C---:B------:R-:W-:Y:S02]  /*09b0*/  ISETP.EQ.AND P0, PT, R22.reuse, -0x10, PT ;  /* 0xfffffff01600780c */ /* 0x040fe40003f02270 */
[C---:B------:R-:W-:Y:S02]  /*09c0*/  ISETP.EQ.AND P1, PT, R22.reuse, -0xc, PT ;  /* 0xfffffff41600780c */ /* 0x040fe40003f22270 */
[C---:B------:R-:W-:Y:S02]  /*09d0*/  ISETP.EQ.AND P2, PT, R22.reuse, -0x8, PT ;  /* 0xfffffff81600780c */ /* 0x040fe40003f42270 */
[----:B------:R-:W-:-:S03]  /*09e0*/  ISETP.EQ.AND P5, PT, R22, 0x4, PT ;  /* 0x000000041600780c */ /* 0x000fc60003fa2270 */
[--C-:B------:R-:W-:Y:S01]  /*09f0*/  @P3 IMAD.MOV.U32 R2, RZ, RZ, R8.reuse ;  /* 0x000000ffff023224 */ /* 0x100fe200078e0008 */
[C---:B------:R-:W-:Y:S01]  /*0a00*/  ISETP.EQ.AND P3, PT, R22.reuse, -0x4, PT ;  /* 0xfffffffc1600780c */ /* 0x040fe20003f62270 */
[----:B------:R-:W-:Y:S01]  /*0a10*/  @P4 IMAD.MOV.U32 R15, RZ, RZ, R8 ;  /* 0x000000ffff0f4224 */ /* 0x000fe200078e0008 */
[----:B------:R-:W-:Y:S01]  /*0a20*/  @P4 MOV R2, R7 ;  /* 0x0000000700024202 */ /* 0x000fe20000000f00 */
[----:B------:R-:W-:Y:S01]  /*0a30*/  @P0 IMAD.MOV.U32 R15, RZ, RZ, R7 ;  /* 0x000000ffff0f0224 */ /* 0x000fe200078e0007 */
[----:B------:R-:W-:Y:S01]  /*0a40*/  ISETP.EQ.AND P4, PT, R22, RZ, PT ;  /* 0x000000ff1600720c */ /* 0x000fe20003f82270 */
[--C-:B------:R-:W-:Y:S02]  /*0a50*/  @P1 IMAD.MOV.U32 R15, RZ, RZ, R6.reuse ;  /* 0x000000ffff0f1224 */ /* 0x100fe400078e0006 */
[----:B------:R-:W-:Y:S02]  /*0a60*/  @P2 IMAD.MOV.U32 R15, RZ, RZ, R5 ;  /* 0x000000ffff0f2224 */ /* 0x000fe400078e0005 */
[----:B------:R-:W-:Y:S01]  /*0a70*/  @P0 IMAD.MOV.U32 R2, RZ, RZ, R6 ;  /* 0x000000ffff020224 */ /* 0x000fe200078e0006 */
[----:B------:R-:W-:Y:S01]  /*0a80*/  @P1 MOV R2, R5 ;  /* 0x0000000500021202 */ /* 0x000fe20000000f00 */
[----:B------:R-:W-:-:S02]  /*0a90*/  @P2 IMAD.MOV.U32 R2, RZ, RZ, R4 ;  /* 0x000000ffff022224 */ /* 0x000fc400078e0004 */
[----:B------:R-:W-:Y:S01]  /*0aa0*/  @P3 IMAD.MOV.U32 R15, RZ, RZ, R4 ;  /* 0x000000ffff0f3224 */ /* 0x000fe200078e0004 */
[----:B------:R-:W-:-:S03]  /*0ab0*/  @P3 MOV R2, R3 ;  /* 0x0000000300023202 */ /* 0x000fc60000000f00 */
[----:B------:R-:W-:Y:S02]  /*0ac0*/  @P4 IMAD.MOV.U32 R15, RZ, RZ, R3 ;  /* 0x000000ffff0f4224 */ /* 0x000fe400078e0003 */
[--C-:B------:R-:W-:Y:S02]  /*0ad0*/  @P5 IMAD.MOV.U32 R15, RZ, RZ, R23.reuse ;  /* 0x000000ffff0f5224 */ /* 0x100fe400078e0017 */
[----:B------:R-:W-:-:S03]  /*0ae0*/  @P4 IMAD.MOV.U32 R2, RZ, RZ, R23 ;  /* 0x000000ffff024224 */ /* 0x000fc600078e0017 */
[----:B------:R-:W-:Y:S01]  /*0af0*/  MOV R18, R15 ;  /* 0x0000000f00127202 */ /* 0x000fe20000000f00 */
[----:B------:R-:W-:Y:S06]  /*0b00*/  @!P6 BRA `(.L_x_15) ;  /* 0x00000000002ce947 */ /* 0x000fec0003800000 */
[----:B------:R-:W-:Y:S01]  /*0b10*/  @P0 IMAD.MOV.U32 R19, RZ, RZ, R8 ;  /* 0x000000ffff130224 */ /* 0x000fe200078e0008 */
[----:B------:R-:W-:Y:S01]  /*0b20*/  ISETP.EQ.AND P0, PT, R22, 0x8, PT ;  /* 0x000000081600780c */ /* 0x000fe20003f02270 */
[----:B------:R-:W-:Y:S01]  /*0b30*/  @P1 IMAD.MOV.U32 R19, RZ, RZ, R7 ;  /* 0x000000ffff131224 */ /* 0x000fe200078e0007 */
[----:B------:R-:W-:Y:S01]  /*0b40*/  LOP3.LUT R15, R14, 0x1f, RZ, 0xc0, !PT ;  /* 0x0000001f0e0f7812 */ /* 0x000fe200078ec0ff */
[----:B------:R-:W-:Y:S01]  /*0b50*/  @P2 IMAD.MOV.U32 R19, RZ, RZ, R6 ;  /* 0x000000ffff132224 */ /* 0x000fe200078e0006 */
[----:B------:R-:W-:Y:S01]  /*0b60*/  @P3 MOV R19, R5 ;  /* 0x0000000500133202 */ /* 0x000fe20000000f00 */
[----:B------:R-:W-:Y:S01]  /*0b70*/  @P4 IMAD.MOV.U32 R19, RZ, RZ, R4 ;  /* 0x000000ffff134224 */ /* 0x000fe200078e0004 */
[----:B------:R-:W-:Y:S01]  /*0b80*/  SHF.L.W.U32.HI R2, R18, R15, R2 ;  /* 0x0000000f12027219 */ /* 0x000fe20000010e02 */
[----:B------:R-:W-:-:S06]  /*0b90*/  @P5 IMAD.MOV.U32 R19, RZ, RZ, R3 ;  /* 0x000000ffff135224 */ /* 0x000fcc00078e0003 */
[----:B------:R-:W-:-:S05]  /*0ba0*/  @P0 IMAD.MOV.U32 R19, RZ, RZ, R23 ;  /* 0x000000ffff130224 */ /* 0x000fca00078e0017 */
[----:B------:R-:W-:-:S07]  /*0bb0*/  SHF.L.W.U32.HI R18, R19, R15, R18 ;  /* 0x0000000f13127219 */ /* 0x000fce0000010e12 */
.L_x_15:
[----:B------:R-:W-:Y:S05]  /*0bc0*/  BSYNC.RECONVERGENT B1 ;  /* 0x0000000000017941 */ /* 0x000fea0003800200 */
.L_x_14:
[C---:B------:R-:W-:Y:S01]  /*0bd0*/  SHF.L.W.U32.HI R23, R18.reuse, 0x2, R2 ;  /* 0x0000000212177819 */ /* 0x040fe20000010e02 */
[----:B------:R-:W-:Y:S01]  /*0be0*/  UMOV UR4, 0x54442d19 ;  /* 0x54442d1900047882 */ /* 0x000fe20000000000 */
[----:B------:R-:W-:Y:S01]  /*0bf0*/  SHF.L.U32 R14, R18, 0x2, RZ ;  /* 0x00000002120e7819 */ /* 0x000fe200000006ff */
[----:B------:R-:W-:Y:S01]  /*0c00*/  UMOV UR5, 0x3bf921fb ;  /* 0x3bf921fb00057882 */ /* 0x000fe20000000000 */
[----:B------:R-:W-:Y:S02]  /*0c10*/  SHF.R.S32.HI R15, RZ, 0x1f, R23 ;  /* 0x0000001fff0f7819 */ /* 0x000fe40000011417 */
[----:B------:R-:W-:Y:S02]  /*0c20*/  ISETP.GE.AND P0, PT, R0, RZ, PT ;  /* 0x000000ff0000720c */ /* 0x000fe40003f06270 */
[C---:B------:R-:W-:Y:S02]  /*0c30*/  LOP3.LUT R14, R15.reuse, R14, RZ, 0x3c, !PT ;  /* 0x0000000e0f0e7212 */ /* 0x040fe400078e3cff */
[----:B------:R-:W-:-:S02]  /*0c40*/  LOP3.LUT R15, R15, R23, RZ, 0x3c, !PT ;  /* 0x000000170f0f7212 */ /* 0x000fc400078e3cff */
[----:B------:R-:W-:Y:S02]  /*0c50*/  SHF.R.U32.HI R2, RZ, 0x1e, R2 ;  /* 0x0000001eff027819 */ /* 0x000fe40000011602 */
[C---:B------:R-:W-:Y:S02]  /*0c60*/  LOP3.LUT R22, R23.reuse, R0, RZ, 0x3c, !PT ;  /* 0x0000000017167212 */ /* 0x040fe400078e3cff */
[----:B------:R-:W0:Y:S01]  /*0c70*/  I2F.F64.S64 R14, R14 ;  /* 0x0000000e000e7312 */ /* 0x000e220000301c00 */
[----:B------:R-:W-:Y:S02]  /*0c80*/  LEA.HI R23, R23, R2, RZ, 0x1 ;  /* 0x0000000217177211 */ /* 0x000fe400078f08ff */
[----:B------:R-:W-:-:S03]  /*0c90*/  ISETP.GE.AND P1, PT, R22, RZ, PT ;  /* 0x000000ff1600720c */ /* 0x000fc60003f26270 */
[----:B------:R-:W-:-:S04]  /*0ca0*/  IMAD.MOV R2, RZ, RZ, -R23 ;  /* 0x000000ffff027224 */ /* 0x000fc800078e0a17 */
[----:B------:R-:W-:Y:S01]  /*0cb0*/  @!P0 IMAD.MOV.U32 R23, RZ, RZ, R2 ;  /* 0x000000ffff178224 */ /* 0x000fe200078e0002 */
[----:B0-----:R-:W-:-:S10]  /*0cc0*/  DMUL R18, R14, UR4 ;  /* 0x000000040e127c28 */ /* 0x001fd40008000000 */
[----:B------:R-:W0:Y:S02]  /*0cd0*/  F2F.F32.F64 R18, R18 ;  /* 0x0000001200127310 */ /* 0x000e240000301000 */
[----:B0-----:R-:W-:-:S07]  /*0ce0*/  FSEL R15, -R18, R18, !P1 ;  /* 0x00000012120f7208 */ /* 0x001fce0004800100 */
.L_x_12:
[----:B------:R-:W-:Y:S05]  /*0cf0*/  BSYNC.RECONVERGENT B0 ;  /* 0x0000000000007941 */ /* 0x000fea0003800200 */
.L_x_11:
[----:B------:R-:W-:Y:S02]  /*0d00*/  IMAD.MOV.U32 R2, RZ, RZ, 0x37cbac00 ;  /* 0x37cbac00ff027424 */ /* 0x000fe400078e00ff */
[----:B------:R-:W-:Y:S01]  /*0d10*/  FMUL R14, R15, R15 ;  /* 0x0000000f0f0e7220 */ /* 0x000fe20000400000 */
[C---:B------:R-:W-:Y:S01]  /*0d20*/  LOP3.LUT R19, R23.reuse, 0x1, RZ, 0xc0, !PT ;  /* 0x0000000117137812 */ /* 0x040fe200078ec0ff */
[----:B------:R-:W-:Y:S01]  /*0d30*/  VIADD R25, R23, 0x1 ;  /* 0x0000000117197836 */ /* 0x000fe20000000000 */
[----:B------:R-:W-:Y:S01]  /*0d40*/  MOV R22, 0x3c0885e4 ;  /* 0x3c0885e400167802 */ /* 0x000fe20000000f00 */
[----:B------:R-:W-:Y:S01]  /*0d50*/  FFMA R18, R14, R2, -0.0013887860113754868507 ;  /* 0xbab607ed0e127423 */ /* 0x000fe20000000002 */
[----:B------:R-:W-:Y:S01]  /*0d60*/  ISETP.NE.U32.AND P0, PT, R19, 0x1, PT ;  /* 0x000000011300780c */ /* 0x000fe20003f05070 */
[----:B------:R-:W-:Y:S01]  /*0d70*/  IMAD.MOV.U32 R24, RZ, RZ, 0x3e2aaaa8 ;  /* 0x3e2aaaa8ff187424 */ /* 0x000fe200078e00ff */
[----:B------:R-:W-:Y:S01]  /*0d80*/  FSETP.GE.AND P2, PT, |R0|, 105615, PT ;  /* 0x47ce47800000780b */ /* 0x000fe20003f46200 */
[----:B------:R-:W-:Y:S01]  /*0d90*/  BSSY.RECONVERGENT B0, `(.L_x_16) ;  /* 0x000006b000007945 */ /* 0x000fe20003800200 */
[----:B------:R-:W-:-:S02]  /*0da0*/  FSEL R19, R18, -0.00019574658654164522886, P0 ;  /* 0xb94d415312137808 */ /* 0x000fc40000000000 */
[----:B------:R-:W-:Y:S02]  /*0db0*/  FSEL R23, R22, 0.041666727513074874878, !P0 ;  /* 0x3d2aaabb16177808 */ /* 0x000fe40004000000 */
[----:B------:R-:W-:Y:S02]  /*0dc0*/  LOP3.LUT P1, RZ, R25, 0x2, RZ, 0xc0, !PT ;  /* 0x0000000219ff7812 */ /* 0x000fe4000782c0ff */
[----:B------:R-:W-:Y:S01]  /*0dd0*/  FSEL R15, R15, 1, !P0 ;  /* 0x3f8000000f0f7808 */ /* 0x000fe20004000000 */
[----:B------:R-:W-:Y:S01]  /*0de0*/  FFMA R19, R14, R19, R23 ;  /* 0x000000130e137223 */ /* 0x000fe20000000017 */
[----:B------:R-:W-:-:S03]  /*0df0*/  FSEL R22, -R24, -0.4999999701976776123, !P0 ;  /* 0xbeffffff18167808 */ /* 0x000fc60004000100 */
[C---:B------:R-:W-:Y:S02]  /*0e00*/  FFMA R18, R14.reuse, R15, RZ ;  /* 0x0000000f0e127223 */ /* 0x040fe400000000ff */
[----:B------:R-:W-:-:S04]  /*0e10*/  FFMA R19, R14, R19, R22 ;  /* 0x000000130e137223 */ /* 0x000fc80000000016 */
[----:B------:R-:W-:-:S04]  /*0e20*/  FFMA R15, R18, R19, R15 ;  /* 0x00000013120f7223 */ /* 0x000fc8000000000f */
[----:B------:R-:W-:Y:S01]  /*0e30*/  @P1 FADD R15, RZ, -R15 ;  /* 0x8000000fff0f1221 */ /* 0x000fe20000000000 */
[----:B------:R-:W-:Y:S06]  /*0e40*/  @!P2 BRA `(.L_x_17) ;  /* 0x00000004007ca947 */ /* 0x000fec0003800000 */
[----:B------:R-:W-:-:S13]  /*0e50*/  FSETP.NEU.AND P0, PT, |R0|, +INF , PT ;  /* 0x7f8000000000780b */ /* 0x000fda0003f0d200 */
[----:B------:R-:W-:Y:S01]  /*0e60*/  @!P0 FMUL R13, RZ, R0 ;  /* 0x00000000ff0d8220 */ /* 0x000fe20000400000 */
[----:B------:R-:W-:Y:S01]  /*0e70*/  @!P0 IMAD.MOV.U32 R21, RZ, RZ, RZ ;  /* 0x000000ffff158224 */ /* 0x000fe200078e00ff */
[----:B------:R-:W-:Y:S06]  /*0e80*/  @!P0 BRA `(.L_x_17) ;  /* 0x00000004006c8947 */ /* 0x000fec0003800000 */
[----:B------:R-:W-:Y:S01]  /*0e90*/  SHF.L.U32 R13, R0, 0x8, RZ ;  /* 0x00000008000d7819 */ /* 0x000fe200000006ff */
[----:B------:R-:W-:Y:S01]  /*0ea0*/  IMAD.MOV.U32 R21, RZ, RZ, RZ ;  /* 0x000000ffff157224 */ /* 0x000fe200078e00ff */
[----:B------:R-:W0:Y:S01]  /*0eb0*/  LDCU.64 UR8, c[0x4][URZ] ;  /* 0x01000000ff0877ac */ /* 0x000e220008000a00 */
[----:B------:R-:W-:Y:S01]  /*0ec0*/  IMAD.MOV.U32 R14, RZ, RZ, RZ ;  /* 0x000000ffff0e7224 */ /* 0x000fe200078e00ff */
[----:B------:R-:W-:Y:S01]  /*0ed0*/  LOP3.LUT R25, R13, 0x80000000, RZ, 0xfc, !PT ;  /* 0x800000000d197812 */ /* 0x000fe200078efcff */
[----:B------:R-:W-:Y:S01]  /*0ee0*/  UMOV UR5, URZ ;  /* 0x000000ff00057c82 */ /* 0x000fe20008000000 */
[----:B------:R-:W-:-:S05]  /*0ef0*/  UMOV UR4, URZ ;  /* 0x000000ff00047c82 */ /* 0x000fca0008000000 */
.L_x_18:
[----:B0-----:R-:W-:Y:S01]  /*0f00*/  IMAD.U32 R18, RZ, RZ, UR8 ;  /* 0x00000008ff127e24 */ /* 0x001fe2000f8e00ff */
[----:B------:R-:W-:-:S05]  /*0f10*/  MOV R19, UR9 ;  /* 0x0000000900137c02 */ /* 0x000fca0008000f00 */
        /* <DEDUP_REMOVED lines=9> */
[----:B------:R-:W-:-:S02]  /*0fb0*/  ISETP.EQ.AND P4, PT, R14, 0x10, PT ;  /* 0x000000100e00780c */ /* 0x000fc40003f82270 */
[C---:B------:R-:W-:Y:S01]  /*0fc0*/  ISETP.EQ.AND P5, PT, R14.reuse, 0x14, PT ;  /* 0x000000140e00780c */ /* 0x040fe20003fa2270 */
[----:B------:R-:W-:Y:S02]  /*0fd0*/  VIADD R14, R14, 0x4 ;  /* 0x000000040e0e7836 */ /* 0x000fe40000000000 */
[----:B--2---:R-:W-:-:S03]  /*0fe0*/  IMAD.WIDE.U32 R22, R18, R25, RZ ;  /* 0x0000001912167225 */ /* 0x004fc600078e00ff */
[----:B------:R-:W-:-:S04]  /*0ff0*/  IADD3 R13, P6, PT, R22, R21, RZ ;  /* 0x00000015160d7210 */ /* 0x000fc80007fde0ff */
[----:B------:R-:W-:Y:S01]  /*1000*/  IADD3.X R21, PT, PT, R23, UR5, RZ, P6, !PT ;  /* 0x0000000517157c10 */ /* 0x000fe2000b7fe4ff */
[--C-:B------:R-:W-:Y:S01]  /*1010*/  @P0 IMAD.MOV.U32 R8, RZ, RZ, R13.reuse ;  /* 0x000000ffff080224 */ /* 0x100fe200078e000d */
[----:B------:R-:W-:Y:S01]  /*1020*/  @P3 MOV R5, R13 ;  /* 0x0000000d00053202 */ /* 0x000fe20000000f00 */
[--C-:B------:R-:W-:Y:S02]  /*1030*/  @P1 IMAD.MOV.U32 R7, RZ, RZ, R13.reuse ;  /* 0x000000ffff071224 */ /* 0x100fe400078e000d */
[--C-:B------:R-:W-:Y:S02]  /*1040*/  @P2 IMAD.MOV.U32 R6, RZ, RZ, R13.reuse ;  /* 0x000000ffff062224 */ /* 0x100fe400078e000d */
[--C-:B------:R-:W-:Y:S02]  /*1050*/  @P4 IMAD.MOV.U32 R4, RZ, RZ, R13.reuse ;  /* 0x000000ffff044224 */ /* 0x100fe400078e000d */
        /* <DEDUP_REMOVED lines=14> */
[----:B------:R-:W-:-:S03]  /*1140*/  ISETP.EQ.AND P5, PT, R22, RZ, PT ;  /* 0x000000ff1600720c */ /* 0x000fc60003fa2270 */
[--C-:B------:R-:W-:Y:S01]  /*1150*/  @P3 IMAD.MOV.U32 R13, RZ, RZ, R8.reuse ;  /* 0x000000ffff0d3224 */ /* 0x100fe200078e0008 */
[C---:B------:R-:W-:Y:S01]  /*1160*/  ISETP.EQ.AND P3, PT, R22.reuse, -0x4, PT ;  /* 0xfffffffc1600780c */ /* 0x040fe20003f62270 */
[----:B------:R-:W-:Y:S01]  /*1170*/  @P4 IMAD.MOV.U32 R14, RZ, RZ, R8 ;  /* 0x000000ffff0e4224 */ /* 0x000fe200078e0008 */
[----:B------:R-:W-:Y:S01]  /*1180*/  @P4 MOV R13, R7 ;  /* 0x00000007000d4202 */ /* 0x000fe20000000f00 */
[----:B------:R-:W-:Y:S01]  /*1190*/  @P2 IMAD.MOV.U32 R14, RZ, RZ, R7 ;  /* 0x000000ffff0e2224 */ /* 0x000fe200078e0007 */
[----:B------:R-:W-:Y:S01]  /*11a0*/  ISETP.EQ.AND P4, PT, R22, 0x4, PT ;  /* 0x000000041600780c */ /* 0x000fe20003f82270 */
[--C-:B------:R-:W-:Y:S01]  /*11b0*/  @P2 IMAD.MOV.U32 R13, RZ, RZ, R6.reuse ;  /* 0x000000ffff0d2224 */ /* 0x100fe200078e0006 */
[----:B------:R-:W-:Y:S01]  /*11c0*/  @P1 MOV R13, R5 ;  /* 0x00000005000d1202 */ /* 0x000fe20000000f00 */
[----:B------:R-:W-:Y:S02]  /*11d0*/  @P1 IMAD.MOV.U32 R14, RZ, RZ, R6 ;  /* 0x000000ffff0e1224 */ /* 0x000fe400078e0006 */
[----:B------:R-:W-:-:S02]  /*11e0*/  @P0 IMAD.MOV.U32 R14, RZ, RZ, R5 ;  /* 0x000000ffff0e0224 */ /* 0x000fc400078e0005 */
[--C-:B------:R-:W-:Y:S02]  /*11f0*/  @P0 IMAD.MOV.U32 R13, RZ, RZ, R4.reuse ;  /* 0x000000ffff0d0224 */ /* 0x100fe400078e0004 */
[----:B------:R-:W-:Y:S01]  /*1200*/  @P3 IMAD.MOV.U32 R14, RZ, RZ, R4 ;  /* 0x000000ffff0e3224 */ /* 0x000fe200078e0004 */
[----:B------:R-:W-:Y:S01]  /*1210*/  @P3 MOV R13, R3 ;  /* 0x00000003000d3202 */ /* 0x000fe20000000f00 */
[----:B------:R-:W-:Y:S02]  /*1220*/  @P5 IMAD.MOV.U32 R14, RZ, RZ, R3 ;  /* 0x000000ffff0e5224 */ /* 0x000fe400078e0003 */
[--C-:B------:R-:W-:Y:S02]  /*1230*/  @P5 IMAD.MOV.U32 R13, RZ, RZ, R21.reuse ;  /* 0x000000ffff0d5224 */ /* 0x100fe400078e0015 */
[----:B------:R-:W-:Y:S01]  /*1240*/  @P4 IMAD.MOV.U32 R14, RZ, RZ, R21 ;  /* 0x000000ffff0e4224 */ /* 0x000fe200078e0015 */
[----:B------:R-:W-:Y:S06]  /*1250*/  @!P6 BRA `(.L_x_20) ;  /* 0x00000000002ce947 */ /* 0x000fec0003800000 */
[----:B------:R-:W-:Y:S01]  /*1260*/  @P2 MOV R19, R8 ;  /* 0x0000000800132202 */ /* 0x000fe20000000f00 */
[----:B------:R-:W-:Y:S01]  /*1270*/  @P1 IMAD.MOV.U32 R19, RZ, RZ, R7 ;  /* 0x000000ffff131224 */ /* 0x000fe200078e0007 */
[----:B------:R-:W-:Y:S01]  /*1280*/  LOP3.LUT R18, R18, 0x1f, RZ, 0xc0, !PT ;  /* 0x0000001f12127812 */ /* 0x000fe200078ec0ff */
[----:B------:R-:W-:Y:S01]  /*1290*/  @P0 IMAD.MOV.U32 R19, RZ, RZ, R6 ;  /* 0x000000ffff130224 */ /* 0x000fe200078e0006 */
[----:B------:R-:W-:Y:S01]  /*12a0*/  ISETP.EQ.AND P0, PT, R22, 0x8, PT ;  /* 0x000000081600780c */ /* 0x000fe20003f02270 */
[----:B------:R-:W-:Y:S01]  /*12b0*/  @P3 IMAD.MOV.U32 R19, RZ, RZ, R5 ;  /* 0x000000ffff133224 */ /* 0x000fe200078e0005 */
[----:B------:R-:W-:Y:S01]  /*12c0*/  @P5 MOV R19, R4 ;  /* 0x0000000400135202 */ /* 0x000fe20000000f00 */
[----:B------:R-:W-:Y:S01]  /*12d0*/  @P4 IMAD.MOV.U32 R19, RZ, RZ, R3 ;  /* 0x000000ffff134224 */ /* 0x000fe200078e0003 */
[----:B------:R-:W-:-:S09]  /*12e0*/  SHF.L.W.U32.HI R13, R14, R18, R13 ;  /* 0x000000120e0d7219 */ /* 0x000fd20000010e0d */
[----:B------:R-:W-:-:S05]  /*12f0*/  @P0 IMAD.MOV.U32 R19, RZ, RZ, R21 ;  /* 0x000000ffff130224 */ /* 0x000fca00078e0015 */
[----:B------:R-:W-:-:S07]  /*1300*/  SHF.L.W.U32.HI R14, R19, R18, R14 ;  /* 0x00000012130e7219 */ /* 0x000fce0000010e0e */
.L_x_20:
[----:B------:R-:W-:Y:S05]  /*1310*/  BSYNC.RECONVERGENT B1 ;  /* 0x0000000000017941 */ /* 0x000fea0003800200 */
.L_x_19:
[C---:B------:R-:W-:Y:S01]  /*1320*/  SHF.L.W.U32.HI R21, R14.reuse, 0x2, R13 ;  /* 0x000000020e157819 */ /* 0x040fe20000010e0d */
[----:B------:R-:W-:Y:S01]  /*1330*/  IMAD.SHL.U32 R14, R14, 0x4, RZ ;  /* 0x000000040e0e7824 */ /* 0x000fe200078e00ff */
[----:B------:R-:W-:Y:S01]  /*1340*/  UMOV UR4, 0x54442d19 ;  /* 0x54442d1900047882 */ /* 0x000fe20000000000 */
        /* <DEDUP_REMOVED lines=9> */
[----:B------:R-:W-:Y:S02]  /*13e0*/  ISETP.GE.AND P0, PT, R0, RZ, PT ;  /* 0x000000ff0000720c */ /* 0x000fe40003f06270 */
[----:B------:R-:W-:-:S05]  /*13f0*/  IADD3 R0, PT, PT, -R21, RZ, RZ ;  /* 0x000000ff15007210 */ /* 0x000fca0007ffe1ff */
[----:B------:R-:W-:Y:S01]  /*1400*/  @!P1 IMAD.MOV.U32 R21, RZ, RZ, R0 ;  /* 0x000000ffff159224 */ /* 0x000fe200078e0000 */
[----:B0-----:R-:W-:-:S10]  /*1410*/  DMUL R22, R18, UR4 ;  /* 0x0000000412167c28 */ /* 0x001fd40008000000 */
[----:B------:R-:W0:Y:S02]  /*1420*/  F2F.F32.F64 R22, R22 ;  /* 0x0000001600167310 */ /* 0x000e240000301000 */
[----:B0-----:R-:W-:-:S07]  /*1430*/  FSEL R13, -R22, R22, !P0 ;  /* 0x00000016160d7208 */ /* 0x001fce0004000100 */
.L_x_17:
[----:B------:R-:W-:Y:S05]  /*1440*/  BSYNC.RECONVERGENT B0 ;  /* 0x0000000000007941 */ /* 0x000fea0003800200 */
.L_x_16:
[----:B------:R-:W2:Y:S01]  /*1450*/  LDG.E R23, desc[UR6][R16.64+0x4] ;  /* 0x0000040610177981 */ /* 0x000ea2000c1e1900 */
[----:B------:R-:W2:Y:S01]  /*1460*/  LDC.64 R18, c[0x0][0x380] ;  /* 0x0000e000ff127b82 */ /* 0x000ea20000000a00 */
[----:B------:R-:W-:Y:S01]  /*1470*/  FMUL R22, R13, R13 ;  /* 0x0000000d0d167220 */ /* 0x000fe20000400000 */
[----:B------:R-:W-:Y:S01]  /*1480*/  LOP3.LUT R24, R21, 0x1, RZ, 0xc0, !PT ;  /* 0x0000000115187812 */ /* 0x000fe200078ec0ff */
[----:B------:R-:W-:Y:S02]  /*1490*/  IMAD.MOV.U32 R26, RZ, RZ, 0x3f13cd3a ;  /* 0x3f13cd3aff1a7424 */ /* 0x000fe400078e00ff */
[----:B------:R-:W-:Y:S02]  /*14a0*/  IMAD.MOV.U32 R27, RZ, RZ, 0x3fddb3d7 ;  /* 0x3fddb3d7ff1b7424 */ /* 0x000fe400078e00ff */
[----:B--2---:R-:W-:-:S05]  /*14b0*/  IMAD.WIDE R18, R23, 0xc, R18 ;  /* 0x0000000c17127825 */ /* 0x004fca00078e0212 */
[----:B------:R-:W2:Y:S04]  /*14c0*/  LDG.E R14, desc[UR6][R18.64+0x4] ;  /* 0x00000406120e7981 */ /* 0x000ea8000c1e1900 */
[----:B------:R-:W3:Y:S01]  /*14d0*/  LDG.E R23, desc[UR6][R18.64] ;  /* 0x0000000612177981 */ /* 0x000ee2000c1e1900 */
[----:B------:R-:W-:Y:S01]  /*14e0*/  FFMA R25, R22, R2, -0.0013887860113754868507 ;  /* 0xbab607ed16197423 */ /* 0x000fe20000000002 */
[----:B------:R-:W-:Y:S02]  /*14f0*/  ISETP.NE.U32.AND P0, PT, R24, 0x1, PT ;  /* 0x000000011800780c */ /* 0x000fe40003f05070 */
[----:B------:R-:W-:Y:S01]  /*1500*/  MOV R24, 0x3d2aaabb ;  /* 0x3d2aaabb00187802 */ /* 0x000fe20000000f00 */
[----:B------:R0:W5:Y:S01]  /*1510*/  LDG.E R0, desc[UR6][R18.64+0x8] ;  /* 0x0000080612007981 */ /* 0x000162000c1e1900 */
[----:B------:R-:W-:Y:S01]  /*1520*/  FFMA R27, R26, -R27, 1 ;  /* 0x3f8000001a1b7423 */ /* 0x000fe2000000081b */
[----:B------:R-:W-:Y:S01]  /*1530*/  FSEL R25, R25, -0.00019574658654164522886, !P0 ;  /* 0xb94d415319197808 */ /* 0x000fe20004000000 */
[----:B------:R-:W-:Y:S01]  /*1540*/  BSSY.RECONVERGENT B2, `(.L_x_21) ;  /* 0x0000017000027945 */ /* 0x000fe20003800200 */
[----:B------:R-:W-:Y:S01]  /*1550*/  FSEL R13, R13, 1, P0 ;  /* 0x3f8000000d0d7808 */ /* 0x000fe20000000000 */
[----:B------:R-:W-:Y:S01]  /*1560*/  FFMA R2, R27, R26, 0.57735025882720947266 ;  /* 0x3f13cd3a1b027423 */ /* 0x000fe2000000001a */
[----:B------:R-:W-:Y:S01]  /*1570*/  IMAD.MOV.U32 R27, RZ, RZ, 0x3effffff ;  /* 0x3effffffff1b7424 */ /* 0x000fe200078e00ff */
[----:B------:R-:W-:-:S02]  /*1580*/  LOP3.LUT P1, RZ, R21, 0x2, RZ, 0xc0, !PT ;  /* 0x0000000215ff7812 */ /* 0x000fc4000782c0ff */
[----:B0-----:R-:W-:Y:S02]  /*1590*/  FSEL R19, R24, 0.0083327032625675201416, !P0 ;  /* 0x3c0885e418137808 */ /* 0x001fe40004000000 */
[----:B------:R-:W-:-:S03]  /*15a0*/  FSEL R27, -R27, -0.16666662693023681641, !P0 ;  /* 0xbe2aaaa81b1b7808 */ /* 0x000fc60004000100 */
[----:B------:R-:W-:-:S04]  /*15b0*/  FFMA R25, R22, R25, R19 ;  /* 0x0000001916197223 */ /* 0x000fc80000000013 */
[C---:B------:R-:W-:Y:S01]  /*15c0*/  FFMA R25, R22.reuse, R25, R27 ;  /* 0x0000001916197223 */ /* 0x040fe2000000001b */
[----:B------:R-:W-:-:S04]  /*15d0*/  FFMA R22, R22, R13, RZ ;  /* 0x0000000d16167223 */ /* 0x000fc800000000ff */
[----:B------:R-:W-:-:S04]  /*15e0*/  FFMA R13, R22, R25, R13 ;  /* 0x00000019160d7223 */ /* 0x000fc8000000000d */
[----:B------:R-:W-:Y:S01]  /*15f0*/  @P1 FADD R13, RZ, -R13 ;  /* 0x8000000dff0d1221 */ /* 0x000fe20000000000 */
[----:B--2---:R-:W-:-:S04]  /*1600*/  FADD R19, -R11, R14 ;  /* 0x0000000e0b137221 */ /* 0x004fc80000000100 */
[----:B------:R-:W0:Y:S01]  /*1610*/  FCHK P0, R19, 1.732050776481628418 ;  /* 0x3fddb3d713007902 */ /* 0x000e220000000000 */
[----:B------:R-:W-:Y:S01]  /*1620*/  FFMA R14, R2, R19, RZ ;  /* 0x00000013020e7223 */ /* 0x000fe200000000ff */
[----:B---3--:R-:W-:-:S03]  /*1630*/  FADD R18, -R10, R23 ;  /* 0x000000170a127221 */ /* 0x008fc60000000100 */
[----:B------:R-:W-:-:S04]  /*1640*/  FFMA R21, R14, -1.732050776481628418, R19 ;  /* 0xbfddb3d70e157823 */ /* 0x000fc80000000013 */
[----:B------:R-:W-:Y:S01]  /*1650*/  FFMA R2, R2, R21, R14 ;  /* 0x0000001502027223 */ /* 0x000fe2000000000e */
[----:B0-----:R-:W-:Y:S06]  /*1660*/  @!P0 BRA `(.L_x_22) ;  /* 0x0000000000108947 */ /* 0x001fec0003800000 */
[----:B------:R-:W-:Y:S01]  /*1670*/  IMAD.MOV.U32 R2, RZ, RZ, R19 ;  /* 0x000000ffff027224 */ /* 0x000fe200078e0013 */
[----:B------:R-:W-:Y:S01]  /*1680*/  MOV R14, 0x16b0 ;  /* 0x000016b0000e7802 */ /* 0x000fe20000000f00 */
[----:B------:R-:W-:-:S07]  /*1690*/  IMAD.MOV.U32 R26, RZ, RZ, 0x3fddb3d7 ;  /* 0x3fddb3d7ff1a7424 */ /* 0x000fce00078e00ff */
[----:B-----5:R-:W-:Y:S05]  /*16a0*/  CALL.REL.NOINC `($__internal_1_$__cuda_sm3x_div_rn_noftz_f32_slowpath) ;  /* 0x0000007c00607944 */ /* 0x020fea0003c00000 */
.L_x_22:
[----:B------:R-:W-:Y:S05]  /*16b0*/  BSYNC.RECONVERGENT B2 ;  /* 0x0000000000027941 */ /* 0x000fea0003800200 */
.L_x_21:
[--C-:B------:R-:W-:Y:S01]  /*16c0*/  FADD R14, R2, R2.reuse ;  /* 0x00000002020e7221 */ /* 0x100fe20000000000 */
[----:B------:R-:W-:Y:S01]  /*16d0*/  FADD R2, R18, -R2 ;  /* 0x8000000212027221 */ /* 0x000fe20000000000 */
[----:B------:R-:W-:Y:S02]  /*16e0*/  BSSY.RECONVERGENT B0, `(.L_x_23) ;  /* 0x000001d000007945 */ /* 0x000fe40003800200 */
[C---:B------:R-:W-:Y:S01]  /*16f0*/  FADD R19, R14.reuse, -128 ;  /* 0xc30000000e137421 */ /* 0x040fe20000000000 */
[----:B------:R-:W-:Y:S02]  /*1700*/  FSETP.GEU.AND P0, PT, R14, -64, PT ;  /* 0xc28000000e00780b */ /* 0x000fe40003f0e000 */
        /* <DEDUP_REMOVED lines=13> */
[----:B------:R0:W1:Y:S01]  /*17e0*/  MUFU.RSQ R23, R2 ;  /* 0x0000000200177308 */ /* 0x0000620000001400 */
[----:B------:R-:W-:-:S04]  /*17f0*/  IADD3 R14, PT, PT, R2, -0xd000000, RZ ;  /* 0xf3000000020e7810 */ /* 0x000fc80007ffe0ff */
[----:B------:R-:W-:-:S13]  /*1800*/  ISETP.GT.U32.AND P0, PT, R14, 0x727fffff, PT ;  /* 0x727fffff0e00780c */ /* 0x000fda0003f04070 */
[----:B01----:R-:W-:Y:S05]  /*1810*/  @!P0 BRA `(.L_x_24) ;  /* 0x0000000000148947 */ /* 0x003fea0003800000 */
[----:B------:R-:W-:Y:S01]  /*1820*/  IMAD.MOV.U32 R14, RZ, RZ, R2 ;  /* 0x000000ffff0e7224 */ /* 0x000fe200078e0002 */
[----:B------:R-:W-:-:S07]  /*1830*/  MOV R2, 0x1850 ;  /* 0x0000185000027802 */ /* 0x000fce0000000f00 */
[----:B-----5:R-:W-:Y:S05]  /*1840*/  CALL.REL.NOINC `($__internal_0_$__cuda_sm20_sqrt_rn_f32_slowpath) ;  /* 0x0000007800a07944 */ /* 0x020fea0003c00000 */
[----:B------:R-:W-:Y:S01]  /*1850*/  IMAD.MOV.U32 R19, RZ, RZ, R26 ;  /* 0x000000ffff137224 */ /* 0x000fe200078e001a */
[----:B------:R-:W-:Y:S06]  /*1860*/  BRA `(.L_x_25) ;  /* 0x0000000000107947 */ /* 0x000fec0003800000 */
.L_x_24:
[----:B------:R-:W-:Y:S01]  /*1870*/  FMUL.FTZ R19, R2, R23 ;  /* 0x0000001702137220 */ /* 0x000fe20000410000 */
[----:B------:R-:W-:-:S03]  /*1880*/  FMUL.FTZ R14, R23, 0.5 ;  /* 0x3f000000170e7820 */ /* 0x000fc60000410000 */
[----:B------:R-:W-:-:S04]  /*1890*/  FFMA R2, -R19, R19, R2 ;  /* 0x0000001313027223 */ /* 0x000fc80000000102 */
[----:B------:R-:W-:-:S07]  /*18a0*/  FFMA R19, R2, R14, R19 ;  /* 0x0000000e02137223 */ /* 0x000fce0000000013 */
.L_x_25:
[----:B------:R-:W-:Y:S05]  /*18b0*/  BSYNC.RECONVERGENT B0 ;  /* 0x0000000000007941 */ /* 0x000fea0003800200 */
.L_x_23:
        /* <DEDUP_REMOVED lines=13> */
.L_x_27:
[----:B------:R-:W-:Y:S05]  /*1990*/  BSYNC.RECONVERGENT B2 ;  /* 0x0000000000027941 */ /* 0x000fea0003800200 */
.L_x_26:
[----:B------:R-:W0:Y:S01]  /*19a0*/  MUFU.RCP R14, R19 ;  /* 0x00000013000e7308 */ /* 0x000e220000001000 */
[----:B------:R-:W-:Y:S07]  /*19b0*/  BSSY.RECONVERGENT B2, `(.L_x_28) ;  /* 0x000000f000027945 */ /* 0x000fee0003800200 */
[----:B------:R-:W1:Y:S01]  /*19c0*/  FCHK P0, R18, R19 ;  /* 0x0000001312007302 */ /* 0x000e620000000000 */
[----:B0-----:R-:W-:-:S04]  /*19d0*/  FFMA R21, R14, -R19, 1 ;  /* 0x3f8000000e157423 */ /* 0x001fc80000000813 */
[----:B------:R-:W-:Y:S01]  /*19e0*/  FFMA R22, R14, R21, R14 ;  /* 0x000000150e167223 */ /* 0x000fe2000000000e */
[----:B------:R-:W-:-:S03]  /*19f0*/  FADD R21, R19, -1 ;  /* 0xbf80000013157421 */ /* 0x000fc60000000000 */
[----:B------:R-:W-:Y:S01]  /*1a00*/  FFMA R23, R18, R22, RZ ;  /* 0x0000001612177223 */ /* 0x000fe200000000ff */
[----:B------:R-:W-:-:S03]  /*1a10*/  FFMA R29, R21, R2, R28 ;  /* 0x00000002151d7223 */ /* 0x000fc6000000001c */
[----:B------:R-:W-:-:S04]  /*1a20*/  FFMA R14, R23, -R19, R18 ;  /* 0x80000013170e7223 */ /* 0x000fc80000000012 */
[----:B------:R-:W-:Y:S01]  /*1a30*/  FFMA R14, R22, R14, R23 ;  /* 0x0000000e160e7223 */ /* 0x000fe20000000017 */
[----:B-1----:R-:W-:Y:S06]  /*1a40*/  @!P0 BRA `(.L_x_29) ;  /* 0x0000000000148947 */ /* 0x002fec0003800000 */
[----:B------:R-:W-:Y:S01]  /*1a50*/  IMAD.MOV.U32 R2, RZ, RZ, R18 ;  /* 0x000000ffff027224 */ /* 0x000fe200078e0012 */
[----:B------:R-:W-:Y:S01]  /*1a60*/  MOV R14, 0x1a90 ;  /* 0x00001a90000e7802 */ /* 0x000fe20000000f00 */
[----:B------:R-:W-:-:S07]  /*1a70*/  IMAD.MOV.U32 R26, RZ, RZ, R19 ;  /* 0x000000ffff1a7224 */ /* 0x000fce00078e0013 */
[----:B-----5:R-:W-:Y:S05]  /*1a80*/  CALL.REL.NOINC `($__internal_1_$__cuda_sm3x_div_rn_noftz_f32_slowpath) ;  /* 0x0000007800687944 */ /* 0x020fea0003c00000 */
[----:B------:R-:W-:-:S07]  /*1a90*/  IMAD.MOV.U32 R14, RZ, RZ, R2 ;  /* 0x000000ffff0e7224 */ /* 0x000fce00078e0002 */
.L_x_29:
[----:B------:R-:W-:Y:S05]  /*1aa0*/  BSYNC.RECONVERGENT B2 ;  /* 0x0000000000027941 */ /* 0x000fea0003800200 */
.L_x_28:
[C---:B-----5:R-:W-:Y:S01]  /*1ab0*/  FMUL R25, R0.reuse, 0.63661974668502807617 ;  /* 0x3f22f98300197820 */ /* 0x060fe20000400000 */
[----:B------:R-:W-:Y:S01]  /*1ac0*/  FSETP.GE.AND P0, PT, |R0|, 105615, PT ;  /* 0x47ce47800000780b */ /* 0x000fe20003f06200 */
[----:B------:R-:W-:Y:S01]  /*1ad0*/  BSSY.RECONVERGENT B0, `(.L_x_30) ;  /* 0x000006b000007945 */ /* 0x000fe20003800200 */
[----:B------:R-:W-:Y:S02]  /*1ae0*/  FFMA R21, R21, R14, R20 ;  /* 0x0000000e15157223 */ /* 0x000fe40000000014 */
[----:B------:R-:W-:Y:S01]  /*1af0*/  P2R R18, PR, RZ, 0x1 ;  /* 0x00000001ff127803 */ /* 0x000fe20000000000 */
[----:B------:R-:W0:Y:S02]  /*1b00*/  F2I.NTZ R25, R25 ;  /* 0x0000001900197305 */ /* 0x000e240000203100 */
[-C--:B0-----:R-:W-:Y:S02]  /*1b10*/  I2FP.F32.S32 R19, R25.reuse ;  /* 0x0000001900137245 */ /* 0x081fe40000201400 */
[----:B------:R-:W-:-:S03]  /*1b20*/  MOV R14, R25 ;  /* 0x00000019000e7202 */ /* 0x000fc60000000f00 */
[----:B------:R-:W-:-:S04]  /*1b30*/  FFMA R2, R19, -1.5707962512969970703, R0 ;  /* 0xbfc90fda13027823 */ /* 0x000fc80000000000 */
[----:B------:R-:W-:-:S04]  /*1b40*/  FFMA R2, R19, -7.5497894158615963534e-08, R2 ;  /* 0xb3a2216813027823 */ /* 0x000fc80000000002 */
[----:B------:R-:W-:-:S04]  /*1b50*/  FFMA R2, R19, -5.3903029534742383927e-15, R2 ;  /* 0xa7c234c513027823 */ /* 0x000fc80000000002 */
[----:B------:R-:W-:Y:S01]  /*1b60*/  IMAD.MOV.U32 R18, RZ, RZ, R2 ;  /* 0x000000ffff127224 */ /* 0x000fe200078e0002 */
[----:B------:R-:W-:Y:S06]  /*1b70*/  @!P0 BRA `(.L_x_31) ;  /* 0x0000000400808947 */ /* 0x000fec0003800000 */
[----:B------:R-:W-:-:S13]  /*1b80*/  FSETP.NEU.AND P0, PT, |R0|, +INF , PT ;  /* 0x7f8000000000780b */ /* 0x000fda0003f0d200 */
[----:B------:R-:W-:Y:S05]  /*1b90*/  @!P0 BRA `(.L_x_32) ;  /* 0x0000000400708947 */ /* 0x000fea0003800000 */
[----:B------:R-:W-:Y:S01]  /*1ba0*/  IMAD.SHL.U32 R18, R0, 0x100, RZ ;  /* 0x0000010000127824 */ /* 0x000fe200078e00ff */
[----:B------:R-:W-:Y:S01]  /*1bb0*/  CS2R R24, SRZ ;  /* 0x0000000000187805 */ /* 0x000fe2000001ff00 */
[----:B------:R-:W0:Y:S03]  /*1bc0*/  LDCU.64 UR8, c[0x4][URZ] ;  /* 0x01000000ff0877ac */ /* 0x000e260008000a00 */
[----:B------:R-:W-:Y:S01]  /*1bd0*/  LOP3.LUT R20, R18, 0x80000000, RZ, 0xfc, !PT ;  /* 0x8000000012147812 */ /* 0x000fe200078efcff */
[----:B------:R-:W-:Y:S01]  /*1be0*/  UMOV UR5, URZ ;  /* 0x000000ff00057c82 */ /* 0x000fe20008000000 */
[----:B------:R-:W-:-:S05]  /*1bf0*/  UMOV UR4, URZ ;  /* 0x000000ff00047c82 */ /* 0x000fca0008000000 */
.L_x_33:
        /* <DEDUP_REMOVED lines=66> */
.L_x_35:
[----:B------:R-:W-:Y:S05]  /*2020*/  BSYNC.RECONVERGENT B1 ;  /* 0x0000000000017941 */ /* 0x000fea0003800200 */
.L_x_34:
        /* <DEDUP_REMOVED lines=17> */
[----:B0-----:R-:W-:Y:S01]  /*2140*/  FSEL R18, -R22, R22, !P1 ;  /* 0x0000001616127208 */ /* 0x001fe20004800100 */
[----:B------:R-:W-:Y:S06]  /*2150*/  BRA `(.L_x_31) ;  /* 0x0000000000087947 */ /* 0x000fec0003800000 */
.L_x_32:
[----:B------:R-:W-:Y:S01]  /*2160*/  FMUL R18, RZ, R0 ;  /* 0x00000000ff127220 */ /* 0x000fe20000400000 */
[----:B------:R-:W-:-:S07]  /*2170*/  IMAD.MOV.U32 R25, RZ, RZ, RZ ;  /* 0x000000ffff197224 */ /* 0x000fce00078e00ff */
.L_x_31:
[----:B------:R-:W-:Y:S05]  /*2180*/  BSYNC.RECONVERGENT B0 ;  /* 0x0000000000007941 */ /* 0x000fea0003800200 */
.L_x_30:
[C---:B------:R-:W-:Y:S01]  /*2190*/  LOP3.LUT R22, R25.reuse, 0x1, RZ, 0xc0, !PT ;  /* 0x0000000119167812 */ /* 0x040fe200078ec0ff */
[----:B------:R-:W-:Y:S01]  /*21a0*/  FMUL R19, R18, R18 ;  /* 0x0000001212137220 */ /* 0x000fe20000400000 */
[----:B------:R-:W-:Y:S01]  /*21b0*/  MOV R20, 0x37cbac00 ;  /* 0x37cbac0000147802 */ /* 0x000fe20000000f00 */
[----:B------:R-:W-:Y:S01]  /*21c0*/  VIADD R23, R25, 0x1 ;  /* 0x0000000119177836 */ /* 0x000fe20000000000 */
[----:B------:R-:W-:Y:S01]  /*21d0*/  ISETP.NE.U32.AND P0, PT, R22, 0x1, PT ;  /* 0x000000011600780c */ /* 0x000fe20003f05070 */
[----:B------:R-:W-:Y:S01]  /*21e0*/  IMAD.MOV.U32 R24, RZ, RZ, 0x3c0885e4 ;  /* 0x3c0885e4ff187424 */ /* 0x000fe200078e00ff */
[----:B------:R-:W-:Y:S01]  /*21f0*/  FSETP.GE.AND P2, PT, |R0|, 105615, PT ;  /* 0x47ce47800000780b */ /* 0x000fe20003f46200 */
[----:B------:R-:W-:Y:S01]  /*2200*/  FFMA R22, R19, R20, -0.0013887860113754868507 ;  /* 0xbab607ed13167423 */ /* 0x000fe20000000014 */
[----:B------:R-:W-:Y:S01]  /*2210*/  LOP3.LUT P1, RZ, R23, 0x2, RZ, 0xc0, !PT ;  /* 0x0000000217ff7812 */ /* 0x000fe2000782c0ff */
[----:B------:R-:W-:Y:S01]  /*2220*/  IMAD.MOV.U32 R23, RZ, RZ, 0x3e2aaaa8 ;  /* 0x3e2aaaa8ff177424 */ /* 0x000fe200078e00ff */
[----:B------:R-:W-:Y:S01]  /*2230*/  FSEL R24, R24, 0.041666727513074874878, !P0 ;  /* 0x3d2aaabb18187808 */ /* 0x000fe20004000000 */
[----:B------:R-:W-:Y:S01]  /*2240*/  FADD R15, RZ, R15 ;  /* 0x0000000fff0f7221 */ /* 0x000fe20000000000 */
[----:B------:R-:W-:Y:S01]  /*2250*/  FSEL R22, R22, -0.00019574658654164522886, P0 ;  /* 0xb94d415316167808 */ /* 0x000fe20000000000 */
[----:B------:R-:W-:Y:S01]  /*2260*/  BSSY.RECONVERGENT B0, `(.L_x_36) ;  /* 0x000006a000007945 */ /* 0x000fe20003800200 */
[----:B------:R-:W-:-:S02]  /*2270*/  FSEL R23, -R23, -0.4999999701976776123, !P0 ;  /* 0xbeffffff17177808 */ /* 0x000fc40004000100 */
[----:B------:R-:W-:Y:S01]  /*2280*/  FSEL R18, R18, 1, !P0 ;  /* 0x3f80000012127808 */ /* 0x000fe20004000000 */
[----:B------:R-:W-:-:S04]  /*2290*/  FFMA R22, R19, R22, R24 ;  /* 0x0000001613167223 */ /* 0x000fc80000000018 */
[C---:B------:R-:W-:Y:S01]  /*22a0*/  FFMA R22, R19.reuse, R22, R23 ;  /* 0x0000001613167223 */ /* 0x040fe20000000017 */
[----:B------:R-:W-:-:S04]  /*22b0*/  FFMA R19, R19, R18, RZ ;  /* 0x0000001213137223 */ /* 0x000fc800000000ff */
[----:B------:R-:W-:-:S04]  /*22c0*/  FFMA R18, R19, R22, R18 ;  /* 0x0000001613127223 */ /* 0x000fc80000000012 */
[----:B------:R-:W-:-:S04]  /*22d0*/  @P1 FADD R18, RZ, -R18 ;  /* 0x80000012ff121221 */ /* 0x000fc80000000000 */
[----:B------:R-:W-:Y:S01]  /*22e0*/  FADD R15, R18, R15 ;  /* 0x0000000f120f7221 */ /* 0x000fe20000000000 */
[----:B------:R-:W-:Y:S06]  /*22f0*/  @!P2 BRA `(.L_x_37) ;  /* 0x000000040080a947 */ /* 0x000fec0003800000 */
[----:B------:R-:W-:-:S13]  /*2300*/  FSETP.NEU.AND P0, PT, |R0|, +INF , PT ;  /* 0x7f8000000000780b */ /* 0x000fda0003f0d200 */
[----:B------:R-:W-:Y:S05]  /*2310*/  @!P0 BRA `(.L_x_38) ;  /* 0x0000000400708947 */ /* 0x000fea0003800000 */
[----:B------:R-:W-:Y:S01]  /*2320*/  SHF.L.U32 R2, R0, 0x8, RZ ;  /* 0x0000000800027819 */ /* 0x000fe200000006ff */
[----:B------:R-:W-:Y:S01]  /*2330*/  IMAD.MOV.U32 R25, RZ, RZ, RZ ;  /* 0x000000ffff197224 */ /* 0x000fe200078e00ff */
[----:B------:R-:W0:Y:S01]  /*2340*/  LDCU.64 UR8, c[0x4][URZ] ;  /* 0x01000000ff0877ac */ /* 0x000e220008000a00 */
[----:B------:R-:W-:Y:S01]  /*2350*/  IMAD.MOV.U32 R14, RZ, RZ, RZ ;  /* 0x000000ffff0e7224 */ /* 0x000fe200078e00ff */
[----:B------:R-:W-:Y:S01]  /*2360*/  LOP3.LUT R27, R2, 0x80000000, RZ, 0xfc, !PT ;  /* 0x80000000021b7812 */ /* 0x000fe200078efcff */
[----:B------:R-:W-:Y:S01]  /*2370*/  UMOV UR5, URZ ;  /* 0x000000ff00057c82 */ /* 0x000fe20008000000 */
[----:B------:R-:W-:-:S05]  /*2380*/  UMOV UR4, URZ ;  /* 0x000000ff00047c82 */ /* 0x000fca0008000000 */
.L_x_39:
        /* <DEDUP_REMOVED lines=65> */
.L_x_41:
[----:B------:R-:W-:Y:S05]  /*27a0*/  BSYNC.RECONVERGENT B1 ;  /* 0x0000000000017941 */ /* 0x000fea0003800200 */
.L_x_40:
        /* <DEDUP_REMOVED lines=17> */
[----:B0-----:R-:W-:Y:S01]  /*28c0*/  FSEL R2, -R22, R22, !P0 ;  /* 0x0000001616027208 */ /* 0x001fe20004000100 */
[----:B------:R-:W-:Y:S06]  /*28d0*/  BRA `(.L_x_37) ;  /* 0x0000000000087947 */ /* 0x000fec0003800000 */
.L_x_38:
[----:B------:R-:W-:Y:S01]  /*28e0*/  FMUL R2, RZ, R0 ;  /* 0x00000000ff027220 */ /* 0x000fe20000400000 */
[----:B------:R-:W-:-:S07]  /*28f0*/  IMAD.MOV.U32 R14, RZ, RZ, RZ ;  /* 0x000000ffff0e7224 */ /* 0x000fce00078e00ff */
.L_x_37:
[----:B------:R-:W-:Y:S05]  /*2900*/  BSYNC.RECONVERGENT B0 ;  /* 0x0000000000007941 */ /* 0x000fea0003800200 */
.L_x_36:
[----:B------:R-:W2:Y:S01]  /*2910*/  LDG.E R23, desc[UR6][R16.64+0x8] ;  /* 0x0000080610177981 */ /* 0x000ea2000c1e1900 */
[----:B------:R-:W2:Y:S01]  /*2920*/  LDC.64 R18, c[0x0][0x380] ;  /* 0x0000e000ff127b82 */ /* 0x000ea20000000a00 */
[----:B------:R-:W-:Y:S01]  /*2930*/  LOP3.LUT R24, R14, 0x1, RZ, 0xc0, !PT ;  /* 0x000000010e187812 */ /* 0x000fe200078ec0ff */
[----:B------:R-:W-:-:S03]  /*2940*/  FMUL R25, R2, R2 ;  /* 0x0000000202197220 */ /* 0x000fc60000400000 */
[----:B------:R-:W-:Y:S01]  /*2950*/  ISETP.NE.U32.AND P0, PT, R24, 0x1, PT ;  /* 0x000000011800780c */ /* 0x000fe20003f05070 */
[----:B------:R-:W-:Y:S01]  /*2960*/  FFMA R20, R25, R20, -0.0013887860113754868507 ;  /* 0xbab607ed19147423 */ /* 0x000fe20000000014 */
[----:B------:R-:W-:-:S04]  /*2970*/  IMAD.MOV.U32 R24, RZ, RZ, 0x3d2aaabb ;  /* 0x3d2aaabbff187424 */ /* 0x000fc800078e00ff */
[----:B------:R-:W-:Y:S01]  /*2980*/  FSEL R20, R20, -0.00019574658654164522886, !P0 ;  /* 0xb94d415314147808 */ /* 0x000fe20004000000 */
[----:B--2---:R-:W-:-:S05]  /*2990*/  IMAD.WIDE R18, R23, 0xc, R18 ;  /* 0x0000000c17127825 */ /* 0x004fca00078e0212 */
[----:B------:R-:W2:Y:S04]  /*29a0*/  LDG.E R22, desc[UR6][R18.64+0x4] ;  /* 0x0000040612167981 */ /* 0x000ea8000c1e1900 */
[----:B------:R-:W3:Y:S01]  /*29b0*/  LDG.E R23, desc[UR6][R18.64] ;  /* 0x0000000612177981 */ /* 0x000ee2000c1e1900 */
[----:B------:R-:W-:-:S03]  /*29c0*/  FSEL R24, R24, 0.0083327032625675201416, !P0 ;  /* 0x3c0885e418187808 */ /* 0x000fc60004000000 */
[----:B------:R0:W5:Y:S01]  /*29d0*/  LDG.E R0, desc[UR6][R18.64+0x8] ;  /* 0x0000080612007981 */ /* 0x000162000c1e1900 */
[----:B------:R-:W-:Y:S01]  /*29e0*/  LOP3.LUT P1, RZ, R14, 0x2, RZ, 0xc0, !PT ;  /* 0x000000020eff7812 */ /* 0x000fe2000782c0ff */
[----:B------:R-:W-:Y:S01]  /*29f0*/  FFMA R20, R25, R20, R24 ;  /* 0x0000001419147223 */ /* 0x000fe20000000018 */
[----:B------:R-:W-:Y:S01]  /*2a00*/  MOV R24, 0x3f13cd3a ;  /* 0x3f13cd3a00187802 */ /* 0x000fe20000000f00 */
[----:B------:R-:W-:Y:S01]  /*2a10*/  BSSY.RECONVERGENT B2, `(.L_x_42) ;  /* 0x0000018000027945 */ /* 0x000fe20003800200 */
[----:B------:R-:W-:Y:S01]  /*2a20*/  FSEL R14, R2, 1, P0 ;  /* 0x3f800000020e7808 */ /* 0x000fe20000000000 */
[----:B0-----:R-:W-:Y:S02]  /*2a30*/  IMAD.MOV.U32 R18, RZ, RZ, 0x3effffff ;  /* 0x3effffffff127424 */ /* 0x001fe400078e00ff */
[----:B------:R-:W-:-:S03]  /*2a40*/  IMAD.MOV.U32 R19, RZ, RZ, 0x3fddb3d7 ;  /* 0x3fddb3d7ff137424 */ /* 0x000fc600078e00ff */
[----:B------:R-:W-:Y:S01]  /*2a50*/  FSEL R18, -R18, -0.16666662693023681641, !P0 ;  /* 0xbe2aaaa812127808 */ /* 0x000fe20004000100 */
[----:B------:R-:W-:-:S04]  /*2a60*/  FFMA R19, R24, -R19, 1 ;  /* 0x3f80000018137423 */ /* 0x000fc80000000813 */
[----:B------:R-:W-:Y:S01]  /*2a70*/  FFMA R2, R19, R24, 0.57735025882720947266 ;  /* 0x3f13cd3a13027423 */ /* 0x000fe20000000018 */
[C---:B------:R-:W-:Y:S01]  /*2a80*/  FFMA R18, R25.reuse, R20, R18 ;  /* 0x0000001419127223 */ /* 0x040fe20000000012 */
[----:B------:R-:W-:-:S04]  /*2a90*/  FFMA R19, R25, R14, RZ ;  /* 0x0000000e19137223 */ /* 0x000fc800000000ff */
[----:B------:R-:W-:Y:S01]  /*2aa0*/  FFMA R19, R19, R18, R14 ;  /* 0x0000001213137223 */ /* 0x000fe2000000000e */
[----:B------:R-:W-:-:S03]  /*2ab0*/  FADD R14, RZ, R13 ;  /* 0x0000000dff0e7221 */ /* 0x000fc60000000000 */
[----:B------:R-:W-:-:S04]  /*2ac0*/  @P1 FADD R19, RZ, -R19 ;  /* 0x80000013ff131221 */ /* 0x000fc80000000000 */
[----:B------:R-:W-:Y:S01]  /*2ad0*/  FADD R19, R19, R14 ;  /* 0x0000000e13137221 */ /* 0x000fe20000000000 */
[----:B--2---:R-:W-:-:S04]  /*2ae0*/  FADD R25, -R11, R22 ;  /* 0x000000160b197221 */ /* 0x004fc80000000100 */
[----:B------:R-:W0:Y:S01]  /*2af0*/  FCHK P0, R25, 1.732050776481628418 ;  /* 0x3fddb3d719007902 */ /* 0x000e220000000000 */
[----:B------:R-:W-:-:S04]  /*2b00*/  FFMA R18, R2, R25, RZ ;  /* 0x0000001902127223 */ /* 0x000fc800000000ff */
[----:B------:R-:W-:-:S04]  /*2b10*/  FFMA R13, R18, -1.732050776481628418, R25 ;  /* 0xbfddb3d7120d7823 */ /* 0x000fc80000000019 */
[----:B------:R-:W-:Y:S01]  /*2b20*/  FFMA R2, R2, R13, R18 ;  /* 0x0000000d02027223 */ /* 0x000fe20000000012 */
[----:B---3--:R-:W-:Y:S01]  /*2b30*/  FADD R13, -R10, R23 ;  /* 0x000000170a0d7221 */ /* 0x008fe20000000100 */
[----:B0-----:R-:W-:Y:S06]  /*2b40*/  @!P0 BRA `(.L_x_43) ;  /* 0x0000000000108947 */ /* 0x001fec0003800000 */
[----:B------:R-:W-:Y:S02]  /*2b50*/  HFMA2 R26, -RZ, RZ, 1.9658203125, -0.2449951171875 ;  /* 0x3fddb3d7ff1a7431 */ /* 0x000fe400000001ff */
[----:B------:R-:W-:Y:S01]  /*2b60*/  IMAD.MOV.U32 R2, RZ, RZ, R25 ;  /* 0x000000ffff027224 */ /* 0x000fe200078e0019 */
[----:B------:R-:W-:-:S07]  /*2b70*/  MOV R14, 0x2b90 ;  /* 0x00002b90000e7802 */ /* 0x000fce0000000f00 */
[----:B-----5:R-:W-:Y:S05]  /*2b80*/  CALL.REL.NOINC `($__internal_1_$__cuda_sm3x_div_rn_noftz_f32_slowpath) ;  /* 0x0000006800287944 */ /* 0x020fea0003c00000 */
.L_x_43:
[----:B------:R-:W-:Y:S05]  /*2b90*/  BSYNC.RECONVERGENT B2 ;  /* 0x0000000000027941 */ /* 0x000fea0003800200 */
.L_x_42:
        /* <DEDUP_REMOVED lines=26> */
.L_x_45:
[----:B------:R-:W-:Y:S01]  /*2d40*/  FMUL.FTZ R18, R14, R23 ;  /* 0x000000170e127220 */ /* 0x000fe20000410000 */
[----:B------:R-:W-:-:S03]  /*2d50*/  FMUL.FTZ R2, R23, 0.5 ;  /* 0x3f00000017027820 */ /* 0x000fc60000410000 */
[----:B------:R-:W-:-:S04]  /*2d60*/  FFMA R23, -R18, R18, R14 ;  /* 0x0000001212177223 */ /* 0x000fc8000000010e */
[----:B------:R-:W-:-:S07]  /*2d70*/  FFMA R18, R23, R2, R18 ;  /* 0x0000000217127223 */ /* 0x000fce0000000012 */
.L_x_46:
[----:B------:R-:W-:Y:S05]  /*2d80*/  BSYNC.RECONVERGENT B0 ;  /* 0x0000000000007941 */ /* 0x000fea0003800200 */
.L_x_44:
        /* <DEDUP_REMOVED lines=13> */
.L_x_48:
[----:B------:R-:W-:Y:S05]  /*2e60*/  BSYNC.RECONVERGENT B2 ;  /* 0x0000000000027941 */ /* 0x000fea0003800200 */
.L_x_47:
[----:B------:R-:W0:Y:S01]  /*2e70*/  MUFU.RCP R23, R18 ;  /* 0x0000001200177308 */ /* 0x000e220000001000 */
[----:B------:R-:W-:Y:S01]  /*2e80*/  FADD R20, R18, -1 ;  /* 0xbf80000012147421 */ /* 0x000fe20000000000 */
[----:B------:R-:W-:Y:S03]  /*2e90*/  BSSY.RECONVERGENT B2, `(.L_x_49) ;  /* 0x000000e000027945 */ /* 0x000fe60003800200 */
[----:B------:R-:W-:-:S03]  /*2ea0*/  FFMA R28, R20, R2, R29 ;  /* 0x00000002141c7223 */ /* 0x000fc6000000001d */
        /* <DEDUP_REMOVED lines=12> */
.L_x_50:
[----:B------:R-:W-:Y:S05]  /*2f70*/  BSYNC.RECONVERGENT B2 ;  /* 0x0000000000027941 */ /* 0x000fea0003800200 */
.L_x_49:
[C---:B-----5:R-:W-:Y:S01]  /*2f80*/  FMUL R18, R0.reuse, 0.63661974668502807617 ;  /* 0x3f22f98300127820 */ /* 0x060fe20000400000 */
[----:B------:R-:W-:Y:S01]  /*2f90*/  FSETP.GE.AND P0, PT, |R0|, 105615, PT ;  /* 0x47ce47800000780b */ /* 0x000fe20003f06200 */
[----:B------:R-:W-:Y:S01]  /*2fa0*/  BSSY.RECONVERGENT B0, `(.L_x_51) ;  /* 0x000006b000007945 */ /* 0x000fe20003800200 */
[----:B------:R-:W-:Y:S02]  /*2fb0*/  FFMA R20, R20, R14, R21 ;  /* 0x0000000e14147223 */ /* 0x000fe40000000015 */
[----:B------:R-:W-:Y:S01]  /*2fc0*/  P2R R14, PR, RZ, 0x1 ;  /* 0x00000001ff0e7803 */ /* 0x000fe20000000000 */
[----:B------:R-:W0:Y:S02]  /*2fd0*/  F2I.NTZ R18, R18 ;  /* 0x0000001200127305 */ /* 0x000e240000203100 */
[----:B0-----:R-:W-:-:S05]  /*2fe0*/  I2FP.F32.S32 R13, R18 ;  /* 0x00000012000d7245 */ /* 0x001fca0000201400 */
[----:B------:R-:W-:-:S04]  /*2ff0*/  FFMA R2, R13, -1.5707962512969970703, R0 ;  /* 0xbfc90fda0d027823 */ /* 0x000fc80000000000 */
[----:B------:R-:W-:-:S04]  /*3000*/  FFMA R2, R13, -7.5497894158615963534e-08, R2 ;  /* 0xb3a221680d027823 */ /* 0x000fc80000000002 */
[----:B------:R-:W-:Y:S01]  /*3010*/  FFMA R2, R13, -5.3903029534742383927e-15, R2 ;  /* 0xa7c234c50d027823 */ /* 0x000fe20000000002 */
[----:B------:R-:W-:-:S03]  /*3020*/  MOV R13, R18 ;  /* 0x00000012000d7202 */ /* 0x000fc60000000f00 */
[----:B------:R-:W-:Y:S01]  /*3030*/  IMAD.MOV.U32 R22, RZ, RZ, R2 ;  /* 0x000000ffff167224 */ /* 0x000fe200078e0002 */
[----:B------:R-:W-:Y:S06]  /*3040*/  @!P0 BRA `(.L_x_52) ;  /* 0x0000000400808947 */ /* 0x000fec0003800000 */
[----:B------:R-:W-:-:S13]  /*3050*/  FSETP.NEU.AND P0, PT, |R0|, +INF , PT ;  /* 0x7f8000000000780b */ /* 0x000fda0003f0d200 */
[----:B------:R-:W-:Y:S05]  /*3060*/  @!P0 BRA `(.L_x_53) ;  /* 0x0000000400708947 */ /* 0x000fea0003800000 */
[----:B------:R-:W-:Y:S02]  /*3070*/  IMAD.SHL.U32 R14, R0, 0x100, RZ ;  /* 0x00000100000e7824 */ /* 0x000fe400078e00ff */
[----:B------:R-:W-:Y:S02]  /*3080*/  HFMA2 R26, -RZ, RZ, 0, 0 ;  /* 0x00000000ff1a7431 */ /* 0x000fe400000001ff */
[----:B------:R-:W-:Y:S01]  /*3090*/  IMAD.MOV.U32 R21, RZ, RZ, RZ ;  /* 0x000000ffff157224 */ /* 0x000fe200078e00ff */
[----:B------:R-:W0:Y:S01]  /*30a0*/  LDCU.64 UR8, c[0x4][URZ] ;  /* 0x01000000ff0877ac */ /* 0x000e220008000a00 */
[----:B------:R-:W-:Y:S01]  /*30b0*/  LOP3.LUT R14, R14, 0x80000000, RZ, 0xfc, !PT ;  /* 0x800000000e0e7812 */ /* 0x000fe200078efcff */
[----:B------:R-:W-:Y:S01]  /*30c0*/  UMOV UR5, URZ ;  /* 0x000000ff00057c82 */ /* 0x000fe20008000000 */
[----:B------:R-:W-:-:S05]  /*30d0*/  UMOV UR4, URZ ;  /* 0x000000ff00047c82 */ /* 0x000fca0008000000 */
.L_x_54:
[----:B0-----:R-:W-:Y:S02]  /*30e0*/  IMAD.U32 R23, RZ, RZ, UR9 ;  /* 0x00000009ff177e24 */ /* 0x001fe4000f8e00ff */
        /* <DEDUP_REMOVED lines=17> */
[-C--:B------:R-:W-:Y:S01]  /*3200*/  @P1 MOV R7, R18.reuse ;  /* 0x0000001200071202 */ /* 0x080fe20000000f00 */
[----:B------:R-:W-:Y:S01]  /*3210*/  @P4 IMAD.MOV.U32 R4, RZ, RZ, R18 ;  /* 0x000000ffff044224 */ /* 0x000fe200078e0012 */
[----:B------:R-:W-:Y:S01]  /*3220*/  @P5 MOV R3, R18 ;  /* 0x0000001200035202 */ /* 0x000fe20000000f00 */
[----:B------:R-:W-:-:S08]  /*3230*/  VIADD R26, R26, 0x4 ;  /* 0x000000041a1a7836 */ /* 0x000fd00000000000 */
[----:B------:R-:W-:Y:S01]  /*3240*/  @P2 IMAD.MOV.U32 R6, RZ, RZ, R18 ;  /* 0x000000ffff062224 */ /* 0x000fe200078e0012 */
[----:B------:R-:W-:Y:S06]  /*3250*/  BRA.U UP0, `(.L_x_54) ;  /* 0xfffffffd00a07547 */ /* 0x000fec000b83ffff */
[----:B------:R-:W-:Y:S01]  /*3260*/  SHF.R.U32.HI R18, RZ, 0x17, R0 ;  /* 0x00000017ff127819 */ /* 0x000fe20000011600 */
[----:B------:R-:W-:Y:S03]  /*3270*/  BSSY.RECONVERGENT B1, `(.L_x_55) ;  /* 0x0000028000017945 */ /* 0x000fe60003800200 */
[C---:B------:R-:W-:Y:S02]  /*3280*/  LOP3.LUT R14, R18.reuse, 0xe0, RZ, 0xc0, !PT ;  /* 0x000000e0120e7812 */ /* 0x040fe400078ec0ff */
[----:B------:R-:W-:-:S03]  /*3290*/  LOP3.LUT P6, RZ, R18, 0x1f, RZ, 0xc0, !PT ;  /* 0x0000001f12ff7812 */ /* 0x000fc600078cc0ff */
[----:B------:R-:W-:-:S05]  /*32a0*/  VIADD R14, R14, 0xffffff80 ;  /* 0xffffff800e0e7836 */ /* 0x000fca0000000000 */
        /* <DEDUP_REMOVED lines=8> */
[----:B------:R-:W-:Y:S02]  /*3330*/  @P3 MOV R14, R8 ;  /* 0x00000008000e3202 */ /* 0x000fe40000000f00 */
[----:B------:R-:W-:Y:S01]  /*3340*/  @P4 IMAD.MOV.U32 R22, RZ, RZ, R8 ;  /* 0x000000ffff164224 */ /* 0x000fe200078e0008 */
[C---:B------:R-:W-:Y:S01]  /*3350*/  ISETP.EQ.AND P3, PT, R23.reuse, -0x4, PT ;  /* 0xfffffffc1700780c */ /* 0x040fe20003f62270 */
[--C-:B------:R-:W-:Y:S01]  /*3360*/  @P4 IMAD.MOV.U32 R14, RZ, RZ, R7.reuse ;  /* 0x000000ffff0e4224 */ /* 0x100fe200078e0007 */
[----:B------:R-:W-:Y:S01]  /*3370*/  ISETP.EQ.AND P4, PT, R23, RZ, PT ;  /* 0x000000ff1700720c */ /* 0x000fe20003f82270 */
[----:B------:R-:W-:Y:S01]  /*3380*/  @P0 IMAD.MOV.U32 R22, RZ, RZ, R7 ;  /* 0x000000ffff160224 */ /* 0x000fe200078e0007 */
[----:B------:R-:W-:Y:S01]  /*3390*/  @P0 MOV R14, R6 ;  /* 0x00000006000e0202 */ /* 0x000fe20000000f00 */
[----:B------:R-:W-:Y:S02]  /*33a0*/  @P1 IMAD.MOV.U32 R22, RZ, RZ, R6 ;  /* 0x000000ffff161224 */ /* 0x000fe400078e0006 */
[--C-:B------:R-:W-:Y:S01]  /*33b0*/  @P1 IMAD.MOV.U32 R14, RZ, RZ, R5.reuse ;  /* 0x000000ffff0e1224 */ /* 0x100fe200078e0005 */
[----:B------:R-:W-:Y:S01]  /*33c0*/  @P2 MOV R14, R4 ;  /* 0x00000004000e2202 */ /* 0x000fe20000000f00 */
[----:B------:R-:W-:-:S04]  /*33d0*/  @P2 IMAD.MOV.U32 R22, RZ, RZ, R5 ;  /* 0x000000ffff162224 */ /* 0x000fc800078e0005 */
[----:B------:R-:W-:Y:S02]  /*33e0*/  @P3 IMAD.MOV.U32 R22, RZ, RZ, R4 ;  /* 0x000000ffff163224 */ /* 0x000fe400078e0004 */
[--C-:B------:R-:W-:Y:S01]  /*33f0*/  @P3 IMAD.MOV.U32 R14, RZ, RZ, R3.reuse ;  /* 0x000000ffff0e3224 */ /* 0x100fe200078e0003 */
[----:B------:R-:W-:Y:S01]  /*3400*/  @P4 MOV R14, R21 ;  /* 0x00000015000e4202 */ /* 0x000fe20000000f00 */
[----:B------:R-:W-:Y:S02]  /*3410*/  @P4 IMAD.MOV.U32 R22, RZ, RZ, R3 ;  /* 0x000000ffff164224 */ /* 0x000fe400078e0003 */
[----:B------:R-:W-:Y:S01]  /*3420*/  @P5 IMAD.MOV.U32 R22, RZ, RZ, R21 ;  /* 0x000000ffff165224 */ /* 0x000fe200078e0015 */
[----:B------:R-:W-:Y:S06]  /*3430*/  @!P6 BRA `(.L_x_56) ;  /* 0x00000000002ce947 */ /* 0x000fec0003800000 */
[----:B------:R-:W-:Y:S01]  /*3440*/  @P0 IMAD.MOV.U32 R24, RZ, RZ, R8 ;  /* 0x000000ffff180224 */ /* 0x000fe200078e0008 */
[----:B------:R-:W-:Y:S01]  /*3450*/  ISETP.EQ.AND P0, PT, R23, 0x8, PT ;  /* 0x000000081700780c */ /* 0x000fe20003f02270 */
[----:B------:R-:W-:Y:S01]  /*3460*/  @P1 IMAD.MOV.U32 R24, RZ, RZ, R7 ;  /* 0x000000ffff181224 */ /* 0x000fe200078e0007 */
[----:B------:R-:W-:Y:S01]  /*3470*/  @P2 MOV R24, R6 ;  /* 0x0000000600182202 */ /* 0x000fe20000000f00 */
[----:B------:R-:W-:Y:S01]  /*3480*/  @P3 IMAD.MOV.U32 R24, RZ, RZ, R5 ;  /* 0x000000ffff183224 */ /* 0x000fe200078e0005 */
[----:B------:R-:W-:Y:S01]  /*3490*/  LOP3.LUT R23, R18, 0x1f, RZ, 0xc0, !PT ;  /* 0x0000001f12177812 */ /* 0x000fe200078ec0ff */
[----:B------:R-:W-:Y:S02]  /*34a0*/  @P4 IMAD.MOV.U32 R24, RZ, RZ, R4 ;  /* 0x000000ffff184224 */ /* 0x000fe400078e0004 */
[----:B------:R-:W-:Y:S01]  /*34b0*/  @P5 IMAD.MOV.U32 R24, RZ, RZ, R3 ;  /* 0x000000ffff185224 */ /* 0x000fe200078e0003 */
[----:B------:R-:W-:-:S05]  /*34c0*/  SHF.L.W.U32.HI R14, R22, R23, R14 ;  /* 0x00000017160e7219 */ /* 0x000fca0000010e0e */
[----:B------:R-:W-:-:S04]  /*34d0*/  @P0 MOV R24, R21 ;  /* 0x0000001500180202 */ /* 0x000fc80000000f00 */
[----:B------:R-:W-:-:S07]  /*34e0*/  SHF.L.W.U32.HI R22, R24, R23, R22 ;  /* 0x0000001718167219 */ /* 0x000fce0000010e16 */
.L_x_56:
[----:B------:R-:W-:Y:S05]  /*34f0*/  BSYNC.RECONVERGENT B1 ;  /* 0x0000000000017941 */ /* 0x000fea0003800200 */
.L_x_55:
        /* <DEDUP_REMOVED lines=19> */
.L_x_53:
[----:B------:R-:W-:Y:S01]  /*3630*/  FMUL R22, RZ, R0 ;  /* 0x00000000ff167220 */ /* 0x000fe20000400000 */
[----:B------:R-:W-:-:S07]  /*3640*/  MOV R18, RZ ;  /* 0x000000ff00127202 */ /* 0x000fce0000000f00 */
.L_x_52:
[----:B------:R-:W-:Y:S05]  /*3650*/  BSYNC.RECONVERGENT B0 ;  /* 0x0000000000007941 */ /* 0x000fea0003800200 */
.L_x_51:
[----:B------:R-:W-:Y:S01]  /*3660*/  LOP3.LUT R23, R18, 0x1, RZ, 0xc0, !PT ;  /* 0x0000000112177812 */ /* 0x000fe200078ec0ff */
[----:B------:R-:W-:Y:S02]  /*3670*/  IMAD.MOV.U32 R14, RZ, RZ, 0x37cbac00 ;  /* 0x37cbac00ff0e7424 */ /* 0x000fe400078e00ff */
[----:B------:R-:W-:Y:S01]  /*3680*/  FMUL R21, R22, R22 ;  /* 0x0000001616157220 */ /* 0x000fe20000400000 */
[----:B------:R-:W-:Y:S01]  /*3690*/  IMAD.MOV.U32 R24, RZ, RZ, 0x3c0885e4 ;  /* 0x3c0885e4ff187424 */ /* 0x000fe200078e00ff */
[----:B------:R-:W-:Y:S01]  /*36a0*/  ISETP.NE.U32.AND P0, PT, R23, 0x1, PT ;  /* 0x000000011700780c */ /* 0x000fe20003f05070 */
[----:B------:R-:W-:Y:S02]  /*36b0*/  VIADD R23, R18, 0x1 ;  /* 0x0000000112177836 */ /* 0x000fe40000000000 */
[----:B------:R-:W-:Y:S01]  /*36c0*/  FFMA R18, R21, R14, -0.0013887860113754868507 ;  /* 0xbab607ed15127423 */ /* 0x000fe2000000000e */
[----:B------:R-:W-:Y:S01]  /*36d0*/  FSETP.GE.AND P2, PT, |R0|, 105615, PT ;  /* 0x47ce47800000780b */ /* 0x000fe20003f46200 */
[----:B------:R-:W-:Y:S01]  /*36e0*/  BSSY.RECONVERGENT B0, `(.L_x_57) ;  /* 0x000006e000007945 */ /* 0x000fe20003800200 */
[----:B------:R-:W-:-:S02]  /*36f0*/  FSEL R24, R24, 0.041666727513074874878, !P0 ;  /* 0x3d2aaabb18187808 */ /* 0x000fc40004000000 */
[----:B------:R-:W-:Y:S01]  /*3700*/  LOP3.LUT P1, RZ, R23, 0x2, RZ, 0xc0, !PT ;  /* 0x0000000217ff7812 */ /* 0x000fe2000782c0ff */
[----:B------:R-:W-:Y:S01]  /*3710*/  HFMA2 R23, -RZ, RZ, 1.541015625, -0.052001953125 ;  /* 0x3e2aaaa8ff177431 */ /* 0x000fe200000001ff */
[----:B------:R-:W-:-:S05]  /*3720*/  FSEL R18, R18, -0.00019574658654164522886, P0 ;  /* 0xb94d415312127808 */ /* 0x000fca0000000000 */
[----:B------:R-:W-:Y:S01]  /*3730*/  FFMA R24, R21, R18, R24 ;  /* 0x0000001215187223 */ /* 0x000fe20000000018 */
[----:B------:R-:W-:Y:S02]  /*3740*/  FSEL R18, R22, 1, !P0 ;  /* 0x3f80000016127808 */ /* 0x000fe40004000000 */
[----:B------:R-:W-:-:S05]  /*3750*/  FSEL R23, -R23, -0.4999999701976776123, !P0 ;  /* 0xbeffffff17177808 */ /* 0x000fca0004000100 */
        /* <DEDUP_REMOVED lines=8> */
[----:B------:R-:W-:Y:S01]  /*37e0*/  IMAD.SHL.U32 R2, R0, 0x100, RZ ;  /* 0x0000010000027824 */ /* 0x000fe200078e00ff */
[----:B------:R-:W0:Y:S01]  /*37f0*/  LDCU.64 UR8, c[0x4][URZ] ;  /* 0x01000000ff0877ac */ /* 0x000e220008000a00 */
[----:B------:R-:W-:Y:S02]  /*3800*/  IMAD.MOV.U32 R13, RZ, RZ, RZ ;  /* 0x000000ffff0d7224 */ /* 0x000fe400078e00ff */
[----:B------:R-:W-:Y:S01]  /*3810*/  IMAD.MOV.U32 R18, RZ, RZ, RZ ;  /* 0x000000ffff127224 */ /* 0x000fe200078e00ff */
[----:B------:R-:W-:Y:S01]  /*3820*/  LOP3.LUT R21, R2, 0x80000000, RZ, 0xfc, !PT ;  /* 0x8000000002157812 */ /* 0x000fe200078efcff */
[----:B------:R-:W-:Y:S01]  /*3830*/  UMOV UR5, URZ ;  /* 0x000000ff00057c82 */ /* 0x000fe20008000000 */
[----:B------:R-:W-:-:S05]  /*3840*/  UMOV UR4, URZ ;  /* 0x000000ff00047c82 */ /* 0x000fca0008000000 */
.L_x_60:
        /* <DEDUP_REMOVED lines=12> */
[C---:B------:R-:W-:Y:S02]  /*3910*/  ISETP.EQ.AND P5, PT, R18.reuse, 0x14, PT ;  /* 0x000000141200780c */ /* 0x040fe40003fa2270 */
[----:B------:R-:W-:Y:S01]  /*3920*/  IADD3 R18, PT, PT, R18, 0x4, RZ ;  /* 0x0000000412127810 */ /* 0x000fe20007ffe0ff */
        /* <DEDUP_REMOVED lines=23> */
[----:B------:R-:W-:Y:S01]  /*3aa0*/  @P3 IMAD.MOV.U32 R2, RZ, RZ, R8 ;  /* 0x000000ffff023224 */ /* 0x000fe200078e0008 */
[C---:B------:R-:W-:Y:S01]  /*3ab0*/  ISETP.EQ.AND P3, PT, R23.reuse, -0x4, PT ;  /* 0xfffffffc1700780c */ /* 0x040fe20003f62270 */
[--C-:B------:R-:W-:Y:S01]  /*3ac0*/  @P4 IMAD.MOV.U32 R2, RZ, RZ, R7.reuse ;  /* 0x000000ffff024224 */ /* 0x100fe200078e0007 */
[----:B------:R-:W-:Y:S01]  /*3ad0*/  @P4 MOV R18, R8 ;  /* 0x0000000800124202 */ /* 0x000fe20000000f00 */
[----:B------:R-:W-:Y:S01]  /*3ae0*/  @P2 IMAD.MOV.U32 R18, RZ, RZ, R7 ;  /* 0x000000ffff122224 */ /* 0x000fe200078e0007 */
[----:B------:R-:W-:Y:S01]  /*3af0*/  ISETP.EQ.AND P4, PT, R23, 0x4, PT ;  /* 0x000000041700780c */ /* 0x000fe20003f82270 */
[----:B------:R-:W-:Y:S01]  /*3b00*/  @P2 IMAD.MOV.U32 R2, RZ, RZ, R6 ;  /* 0x000000ffff022224 */ /* 0x000fe200078e0006 */
[----:B------:R-:W-:Y:S01]  /*3b10*/  @P1 MOV R18, R6 ;  /* 0x0000000600121202 */ /* 0x000fe20000000f00 */
[--C-:B------:R-:W-:Y:S02]  /*3b20*/  @P1 IMAD.MOV.U32 R2, RZ, RZ, R5.reuse ;  /* 0x000000ffff021224 */ /* 0x100fe400078e0005 */
[----:B------:R-:W-:-:S02]  /*3b30*/  @P0 IMAD.MOV.U32 R18, RZ, RZ, R5 ;  /* 0x000000ffff120224 */ /* 0x000fc400078e0005 */
[----:B------:R-:W-:Y:S02]  /*3b40*/  @P0 IMAD.MOV.U32 R2, RZ, RZ, R4 ;  /* 0x000000ffff020224 */ /* 0x000fe400078e0004 */
[----:B------:R-:W-:Y:S01]  /*3b50*/  @P3 MOV R18, R4 ;  /* 0x0000000400123202 */ /* 0x000fe20000000f00 */
[--C-:B------:R-:W-:Y:S02]  /*3b60*/  @P3 IMAD.MOV.U32 R2, RZ, RZ, R3.reuse ;  /* 0x000000ffff023224 */ /* 0x100fe400078e0003 */
[----:B------:R-:W-:Y:S01]  /*3b70*/  @P5 IMAD.MOV.U32 R18, RZ, RZ, R3 ;  /* 0x000000ffff125224 */ /* 0x000fe200078e0003 */
[----:B------:R-:W-:Y:S01]  /*3b80*/  @P4 MOV R18, R13 ;  /* 0x0000000d00124202 */ /* 0x000fe20000000f00 */
[----:B------:R-:W-:Y:S01]  /*3b90*/  @P5 IMAD.MOV.U32 R2, RZ, RZ, R13 ;  /* 0x000000ffff025224 */ /* 0x000fe200078e000d */
[----:B------:R-:W-:Y:S06]  /*3ba0*/  @!P6 BRA `(.L_x_62) ;  /* 0x00000000002ce947 */ /* 0x000fec0003800000 */
[----:B------:R-:W-:Y:S02]  /*3bb0*/  @P2 IMAD.MOV.U32 R21, RZ, RZ, R8 ;  /* 0x000000ffff152224 */ /* 0x000fe400078e0008 */
[----:B------:R-:W-:Y:S02]  /*3bc0*/  @P1 IMAD.MOV.U32 R21, RZ, RZ, R7 ;  /* 0x000000ffff151224 */ /* 0x000fe400078e0007 */
[----:B------:R-:W-:Y:S01]  /*3bd0*/  @P0 IMAD.MOV.U32 R21, RZ, RZ, R6 ;  /* 0x000000ffff150224 */ /* 0x000fe200078e0006 */
[----:B------:R-:W-:Y:S02]  /*3be0*/  ISETP.EQ.AND P0, PT, R23, 0x8, PT ;  /* 0x000000081700780c */ /* 0x000fe40003f02270 */
[----:B------:R-:W-:Y:S01]  /*3bf0*/  @P3 MOV R21, R5 ;  /* 0x0000000500153202 */ /* 0x000fe20000000f00 */
[----:B------:R-:W-:Y:S01]  /*3c00*/  @P5 IMAD.MOV.U32 R21, RZ, RZ, R4 ;  /* 0x000000ffff155224 */ /* 0x000fe200078e0004 */
[----:B------:R-:W-:Y:S01]  /*3c10*/  LOP3.LUT R23, R22, 0x1f, RZ, 0xc0, !PT ;  /* 0x0000001f16177812 */ /* 0x000fe200078ec0ff */
[----:B------:R-:W-:-:S03]  /*3c20*/  @P4 IMAD.MOV.U32 R21, RZ, RZ, R3 ;  /* 0x000000ffff154224 */ /* 0x000fc600078e0003 */
[----:B------:R-:W-:-:S05]  /*3c30*/  SHF.L.W.U32.HI R2, R18, R23, R2 ;  /* 0x0000001712027219 */ /* 0x000fca0000010e02 */
[----:B------:R-:W-:-:S05]  /*3c40*/  @P0 IMAD.MOV.U32 R21, RZ, RZ, R13 ;  /* 0x000000ffff150224 */ /* 0x000fca00078e000d */
[----:B------:R-:W-:-:S07]  /*3c50*/  SHF.L.W.U32.HI R18, R21, R23, R18 ;  /* 0x0000001715127219 */ /* 0x000fce0000010e12 */
.L_x_62:
[----:B------:R-:W-:Y:S05]  /*3c60*/  BSYNC.RECONVERGENT B1 ;  /* 0x0000000000017941 */ /* 0x000fea0003800200 */
.L_x_61:
        /* <DEDUP_REMOVED lines=19> */
.L_x_59:
[----:B------:R-:W-:Y:S01]  /*3da0*/  FMUL R2, RZ, R0 ;  /* 0x00000000ff027220 */ /* 0x000fe20000400000 */
[----:B------:R-:W-:-:S07]  /*3db0*/  IMAD.MOV.U32 R13, RZ, RZ, RZ ;  /* 0x000000ffff0d7224 */ /* 0x000fce00078e00ff */
.L_x_58:
[----:B------:R-:W-:Y:S05]  /*3dc0*/  BSYNC.RECONVERGENT B0 ;  /* 0x0000000000007941 */ /* 0x000fea0003800200 */
.L_x_57:
[----:B------:R-:W2:Y:S01]  /*3dd0*/  LDG.E R21, desc[UR6][R16.64+0xc] ;  /* 0x00000c0610157981 */ /* 0x000ea2000c1e1900 */
[----:B------:R-:W2:Y:S01]  /*3de0*/  LDC.64 R22, c[0x0][0x380] ;  /* 0x0000e000ff167b82 */ /* 0x000ea20000000a00 */
[----:B------:R-:W-:Y:S01]  /*3df0*/  FMUL R24, R2, R2 ;  /* 0x0000000202187220 */ /* 0x000fe20000400000 */
[----:B------:R-:W-:Y:S02]  /*3e00*/  LOP3.LUT R25, R13, 0x1, RZ, 0xc0, !PT ;  /* 0x000000010d197812 */ /* 0x000fe400078ec0ff */
[----:B------:R-:W-:Y:S01]  /*3e10*/  MOV R27, 0x3d2aaabb ;  /* 0x3d2aaabb001b7802 */ /* 0x000fe20000000f00 */
[----:B------:R-:W-:Y:S01]  /*3e20*/  FFMA R14, R24, R14, -0.0013887860113754868507 ;  /* 0xbab607ed180e7423 */ /* 0x000fe2000000000e */
[----:B------:R-:W-:Y:S01]  /*3e30*/  ISETP.NE.U32.AND P0, PT, R25, 0x1, PT ;  /* 0x000000011900780c */ /* 0x000fe20003f05070 */
[----:B--2---:R-:W-:-:S05]  /*3e40*/  IMAD.WIDE R22, R21, 0xc, R22 ;  /* 0x0000000c15167825 */ /* 0x004fca00078e0216 */
[----:B------:R-:W2:Y:S04]  /*3e50*/  LDG.E R18, desc[UR6][R22.64+0x4] ;  /* 0x0000040616127981 */ /* 0x000ea8000c1e1900 */
[----:B------:R-:W3:Y:S01]  /*3e60*/  LDG.E R21, desc[UR6][R22.64] ;  /* 0x0000000616157981 */ /* 0x000ee2000c1e1900 */
[----:B------:R-:W-:-:S03]  /*3e70*/  FSEL R25, R14, -0.00019574658654164522886, !P0 ;  /* 0xb94d41530e197808 */ /* 0x000fc60004000000 */
[----:B------:R0:W5:Y:S01]  /*3e80*/  LDG.E R0, desc[UR6][R22.64+0x8] ;  /* 0x0000080616007981 */ /* 0x000162000c1e1900 */
[----:B------:R-:W-:Y:S01]  /*3e90*/  FSEL R27, R27, 0.0083327032625675201416, !P0 ;  /* 0x3c0885e41b1b7808 */ /* 0x000fe20004000000 */
[----:B------:R-:W-:Y:S01]  /*3ea0*/  IMAD.MOV.U32 R14, RZ, RZ, 0x3f13cd3a ;  /* 0x3f13cd3aff0e7424 */ /* 0x000fe200078e00ff */
[----:B------:R-:W-:Y:S01]  /*3eb0*/  LOP3.LUT P1, RZ, R13, 0x2, RZ, 0xc0, !PT ;  /* 0x000000020dff7812 */ /* 0x000fe2000782c0ff */
[----:B------:R-:W-:Y:S01]  /*3ec0*/  IMAD.MOV.U32 R13, RZ, RZ, 0x3fddb3d7 ;  /* 0x3fddb3d7ff0d7424 */ /* 0x000fe200078e00ff */
[----:B------:R-:W-:Y:S01]  /*3ed0*/  BSSY.RECONVERGENT B2, `(.L_x_63) ;  /* 0x0000017000027945 */ /* 0x000fe20003800200 */
[----:B------:R-:W-:Y:S02]  /*3ee0*/  FFMA R25, R24, R25, R27 ;  /* 0x0000001918197223 */ /* 0x000fe4000000001b */
[----:B------:R-:W-:Y:S01]  /*3ef0*/  FFMA R27, R14, -R13, 1 ;  /* 0x3f8000000e1b7423 */ /* 0x000fe2000000080d */
[----:B------:R-:W-:Y:S01]  /*3f00*/  FSEL R13, R2, 1, P0 ;  /* 0x3f800000020d7808 */ /* 0x000fe20000000000 */
[----:B0-----:R-:W-:-:S02]  /*3f10*/  IMAD.MOV.U32 R23, RZ, RZ, 0x3effffff ;  /* 0x3effffffff177424 */ /* 0x001fc400078e00ff */
[----:B------:R-:W-:-:S03]  /*3f20*/  FFMA R2, R27, R14, 0.57735025882720947266 ;  /* 0x3f13cd3a1b027423 */ /* 0x000fc6000000000e */
[----:B------:R-:W-:-:S05]  /*3f30*/  FSEL R23, -R23, -0.16666662693023681641, !P0 ;  /* 0xbe2aaaa817177808 */ /* 0x000fca0004000100 */
[C---:B------:R-:W-:Y:S01]  /*3f40*/  FFMA R23, R24.reuse, R25, R23 ;  /* 0x0000001918177223 */ /* 0x040fe20000000017 */
[----:B------:R-:W-:-:S04]  /*3f50*/  FFMA R24, R24, R13, RZ ;  /* 0x0000000d18187223 */ /* 0x000fc800000000ff */
[----:B------:R-:W-:-:S04]  /*3f60*/  FFMA R24, R24, R23, R13 ;  /* 0x0000001718187223 */ /* 0x000fc8000000000d */
        /* <DEDUP_REMOVED lines=9> */
[----:B------:R-:W-:Y:S01]  /*4000*/  MOV R2, R25 ;  /* 0x0000001900027202 */ /* 0x000fe20000000f00 */
[----:B------:R-:W-:Y:S01]  /*4010*/  IMAD.MOV.U32 R26, RZ, RZ, 0x3fddb3d7 ;  /* 0x3fddb3d7ff1a7424 */ /* 0x000fe200078e00ff */
[----:B------:R-:W-:-:S07]  /*4020*/  MOV R14, 0x4040 ;  /* 0x00004040000e7802 */ /* 0x000fce0000000f00 */
[----:B-----5:R-:W-:Y:S05]  /*4030*/  CALL.REL.NOINC `($__internal_1_$__cuda_sm3x_div_rn_noftz_f32_slowpath) ;  /* 0x0000005000fc7944 */ /* 0x020fea0003c00000 */
.L_x_64:
[----:B------:R-:W-:Y:S05]  /*4040*/  BSYNC.RECONVERGENT B2 ;  /* 0x0000000000027941 */ /* 0x000fea0003800200 */
.L_x_63:
        /* <DEDUP_REMOVED lines=22> */
[----:B------:R-:W-:Y:S01]  /*41b0*/  IMAD.MOV.U32 R14, RZ, RZ, R2 ;  /* 0x000000ffff0e7224 */ /* 0x000fe200078e0002 */
[----:B------:R-:W-:-:S07]  /*41c0*/  MOV R2, 0x41e0 ;  /* 0x000041e000027802 */ /* 0x000fce0000000f00 */
[----:B-----5:R-:W-:Y:S05]  /*41d0*/  CALL.REL.NOINC `($__internal_0_$__cuda_sm20_sqrt_rn_f32_slowpath) ;  /* 0x00000050003c7944 */ /* 0x020fea0003c00000 */
[----:B------:R-:W-:Y:S01]  /*41e0*/  MOV R21, R26 ;  /* 0x0000001a00157202 */ /* 0x000fe20000000f00 */
[----:B------:R-:W-:Y:S06]  /*41f0*/  BRA `(.L_x_67) ;  /* 0x0000000000107947 */ /* 0x000fec0003800000 */
.L_x_66:
[----:B------:R-:W-:Y:S01]  /*4200*/  FMUL.FTZ R21, R2, R23 ;  /* 0x0000001702157220 */ /* 0x000fe20000410000 */
[----:B------:R-:W-:-:S03]  /*4210*/  FMUL.FTZ R14, R23, 0.5 ;  /* 0x3f000000170e7820 */ /* 0x000fc60000410000 */
[----:B------:R-:W-:-:S04]  /*4220*/  FFMA R2, -R21, R21, R2 ;  /* 0x0000001515027223 */ /* 0x000fc80000000102 */
[----:B------:R-:W-:-:S07]  /*4230*/  FFMA R21, R2, R14, R21 ;  /* 0x0000000e02157223 */ /* 0x000fce0000000015 */
.L_x_67:
[----:B------:R-:W-:Y:S05]  /*4240*/  BSYNC.RECONVERGENT B0 ;  /* 0x0000000000007941 */ /* 0x000fea0003800200 */
.L_x_65:
        /* <DEDUP_REMOVED lines=13> */
.L_x_69:
[----:B------:R-:W-:Y:S05]  /*4320*/  BSYNC.RECONVERGENT B2 ;  /* 0x0000000000027941 */ /* 0x000fea0003800200 */
.L_x_68:
        /* <DEDUP_REMOVED lines=12> */
[----:B------:R-:W-:Y:S02]  /*43f0*/  MOV R26, R21 ;  /* 0x00000015001a7202 */ /* 0x000fe40000000f00 */
[----:B------:R-:W-:-:S07]  /*4400*/  MOV R14, 0x4420 ;  /* 0x00004420000e7802 */ /* 0x000fce0000000f00 */
[----:B-----5:R-:W-:Y:S05]  /*4410*/  CALL.REL.NOINC `($__internal_1_$__cuda_sm3x_div_rn_noftz_f32_slowpath) ;  /* 0x0000005000047944 */ /* 0x020fea0003c00000 */
[----:B------:R-:W-:-:S07]  /*4420*/  IMAD.MOV.U32 R14, RZ, RZ, R2 ;  /* 0x000000ffff0e7224 */ /* 0x000fce00078e0002 */
.L_x_71:
[----:B------:R-:W-:Y:S05]  /*4430*/  BSYNC.RECONVERGENT B2 ;  /* 0x0000000000027941 */ /* 0x000fea0003800200 */
.L_x_70:
[C---:B-----5:R-:W-:Y:S01]  /*4440*/  FMUL R25, R0.reuse, 0.63661974668502807617 ;  /* 0x3f22f98300197820 */ /* 0x060fe20000400000 */
[----:B------:R-:W-:Y:S01]  /*4450*/  FSETP.GE.AND P0, PT, |R0|, 105615, PT ;  /* 0x47ce47800000780b */ /* 0x000fe20003f06200 */
[----:B------:R-:W-:Y:S01]  /*4460*/  BSSY.RECONVERGENT B0, `(.L_x_72) ;  /* 0x000006b000007945 */ /* 0x000fe20003800200 */
[----:B------:R-:W-:Y:S02]  /*4470*/  FFMA R13, R13, R14, R20 ;  /* 0x0000000e0d0d7223 */ /* 0x000fe40000000014 */
[----:B------:R-:W-:Y:S01]  /*4480*/  P2R R18, PR, RZ, 0x1 ;  /* 0x00000001ff127803 */ /* 0x000fe20000000000 */
[----:B------:R-:W0:Y:S02]  /*4490*/  F2I.NTZ R25, R25 ;  /* 0x0000001900197305 */ /* 0x000e240000203100 */
[----:B0-----:R-:W-:Y:S01]  /*44a0*/  I2FP.F32.S32 R21, R25 ;  /* 0x0000001900157245 */ /* 0x001fe20000201400 */
[----:B------:R-:W-:-:S04]  /*44b0*/  IMAD.MOV.U32 R14, RZ, RZ, R25 ;  /* 0x000000ffff0e7224 */ /* 0x000fc800078e0019 */
[----:B------:R-:W-:-:S04]  /*44c0*/  FFMA R2, R21, -1.5707962512969970703, R0 ;  /* 0xbfc90fda15027823 */ /* 0x000fc80000000000 */
[----:B------:R-:W-:-:S04]  /*44d0*/  FFMA R2, R21, -7.5497894158615963534e-08, R2 ;  /* 0xb3a2216815027823 */ /* 0x000fc80000000002 */
[----:B------:R-:W-:-:S04]  /*44e0*/  FFMA R2, R21, -5.3903029534742383927e-15, R2 ;  /* 0xa7c234c515027823 */ /* 0x000fc80000000002 */
[----:B------:R-:W-:Y:S01]  /*44f0*/  IMAD.MOV.U32 R18, RZ, RZ, R2 ;  /* 0x000000ffff127224 */ /* 0x000fe200078e0002 */
[----:B------:R-:W-:Y:S06]  /*4500*/  @!P0 BRA `(.L_x_73) ;  /* 0x0000000400808947 */ /* 0x000fec0003800000 */
[----:B------:R-:W-:-:S13]  /*4510*/  FSETP.NEU.AND P0, PT, |R0|, +INF , PT ;  /* 0x7f8000000000780b */ /* 0x000fda0003f0d200 */
[----:B------:R-:W-:Y:S05]  /*4520*/  @!P0 BRA `(.L_x_74) ;  /* 0x0000000400708947 */ /* 0x000fea0003800000 */
[----:B------:R-:W-:Y:S02]  /*4530*/  SHF.L.U32 R18, R0, 0x8, RZ ;  /* 0x0000000800127819 */ /* 0x000fe400000006ff */
[----:B------:R-:W-:Y:S01]  /*4540*/  CS2R R24, SRZ ;  /* 0x0000000000187805 */ /* 0x000fe2000001ff00 */
[----:B------:R-:W0:Y:S01]  /*4550*/  LDCU.64 UR8, c[0x4][URZ] ;  /* 0x01000000ff0877ac */ /* 0x000e220008000a00 */
[----:B------:R-:W-:Y:S01]  /*4560*/  LOP3.LUT R18, R18, 0x80000000, RZ, 0xfc, !PT ;  /* 0x8000000012127812 */ /* 0x000fe200078efcff */
[----:B------:R-:W-:Y:S01]  /*4570*/  UMOV UR5, URZ ;  /* 0x000000ff00057c82 */ /* 0x000fe20008000000 */
[----:B------:R-:W-:-:S05]  /*4580*/  UMOV UR4, URZ ;  /* 0x000000ff00047c82 */ /* 0x000fca0008000000 */
.L_x_75:
        /* <DEDUP_REMOVED lines=45> */
[----:B------:R-:W-:-:S02]  /*4860*/  @P2 IMAD.MOV.U32 R21, RZ, RZ, R5 ;  /* 0x000000ffff152224 */ /* 0x000fc400078e0005 */
[----:B------:R-:W-:Y:S01]  /*4870*/  @P1 IMAD.MOV.U32 R18, RZ, RZ, R5 ;  /* 0x000000ffff121224 */ /* 0x000fe200078e0005 */
[----:B------:R-:W-:-:S03]  /*4880*/  @P2 MOV R18, R4 ;  /* 0x0000000400122202 */ /* 0x000fc60000000f00 */
[----:B------:R-:W-:Y:S02]  /*4890*/  @P3 IMAD.MOV.U32 R21, RZ, RZ, R4 ;  /* 0x000000ffff153224 */ /* 0x000fe400078e0004 */
[----:B------:R-:W-:Y:S02]  /*48a0*/  @P4 IMAD.MOV.U32 R21, RZ, RZ, R3 ;  /* 0x000000ffff154224 */ /* 0x000fe400078e0003 */
[----:B------:R-:W-:Y:S02]  /*48b0*/  @P5 IMAD.MOV.U32 R21, RZ, RZ, R25 ;  /* 0x000000ffff155224 */ /* 0x000fe400078e0019 */
[----:B------:R-:W-:Y:S01]  /*48c0*/  @P3 IMAD.MOV.U32 R18, RZ, RZ, R3 ;  /* 0x000000ffff123224 */ /* 0x000fe200078e0003 */
[----:B------:R-:W-:Y:S01]  /*48d0*/  @P4 MOV R18, R25 ;  /* 0x0000001900124202 */ /* 0x000fe20000000f00 */
[----:B------:R-:W-:Y:S01]  /*48e0*/  IMAD.MOV.U32 R22, RZ, RZ, R21 ;  /* 0x000000ffff167224 */ /* 0x000fe200078e0015 */
[----:B------:R-:W-:Y:S06]  /*48f0*/  @!P6 BRA `(.L_x_77) ;  /* 0x00000000002ce947 */ /* 0x000fec0003800000 */
[----:B------:R-:W-:Y:S01]  /*4900*/  @P0 IMAD.MOV.U32 R23, RZ, RZ, R8 ;  /* 0x000000ffff170224 */ /* 0x000fe200078e0008 */
[----:B------:R-:W-:Y:S02]  /*4910*/  ISETP.EQ.AND P0, PT, R24, 0x8, PT ;  /* 0x000000081800780c */ /* 0x000fe40003f02270 */
[----:B------:R-:W-:Y:S01]  /*4920*/  @P1 MOV R23, R7 ;  /* 0x0000000700171202 */ /* 0x000fe20000000f00 */
[----:B------:R-:W-:Y:S01]  /*4930*/  @P2 IMAD.MOV.U32 R23, RZ, RZ, R6 ;  /* 0x000000ffff172224 */ /* 0x000fe200078e0006 */
[----:B------:R-:W-:Y:S01]  /*4940*/  LOP3.LUT R21, R20, 0x1f, RZ, 0xc0, !PT ;  /* 0x0000001f14157812 */ /* 0x000fe200078ec0ff */
[----:B------:R-:W-:Y:S02]  /*4950*/  @P3 IMAD.MOV.U32 R23, RZ, RZ, R5 ;  /* 0x000000ffff173224 */ /* 0x000fe400078e0005 */
[----:B------:R-:W-:Y:S01]  /*4960*/  @P4 IMAD.MOV.U32 R23, RZ, RZ, R4 ;  /* 0x000000ffff174224 */ /* 0x000fe200078e0004 */
[----:B------:R-:W-:Y:S02]  /*4970*/  @P5 MOV R23, R3 ;  /* 0x0000000300175202 */ /* 0x000fe40000000f00 */
[----:B------:R-:W-:-:S03]  /*4980*/  SHF.L.W.U32.HI R18, R22, R21, R18 ;  /* 0x0000001516127219 */ /* 0x000fc60000010e12 */
[----:B------:R-:W-:-:S05]  /*4990*/  @P0 IMAD.MOV.U32 R23, RZ, RZ, R25 ;  /* 0x000000ffff170224 */ /* 0x000fca00078e0019 */
[----:B------:R-:W-:-:S07]  /*49a0*/  SHF.L.W.U32.HI R22, R23, R21, R22 ;  /* 0x0000001517167219 */ /* 0x000fce0000010e16 */
.L_x_77:
[----:B------:R-:W-:Y:S05]  /*49b0*/  BSYNC.RECONVERGENT B1 ;  /* 0x0000000000017941 */ /* 0x000fea0003800200 */
.L_x_76:
[C-C-:B------:R-:W-:Y:S01]  /*49c0*/  SHF.L.W.U32.HI R25, R22.reuse, 0x2, R18.reuse ;  /* 0x0000000216197819 */ /* 0x140fe20000010e12 */
[----:B------:R-:W-:Y:S01]  /*49d0*/  IMAD.SHL.U32 R20, R22, 0x4, RZ ;  /* 0x0000000416147824 */ /* 0x000fe200078e00ff */
[----:B------:R-:W-:Y:S01]  /*49e0*/  UMOV UR4, 0x54442d19 ;  /* 0x54442d1900047882 */ /* 0x000fe20000000000 */
[----:B------:R-:W-:Y:S01]  /*49f0*/  UMOV UR5, 0x3bf921fb ;  /* 0x3bf921fb00057882 */ /* 0x000fe20000000000 */
[----:B------:R-:W-:Y:S02]  /*4a00*/  SHF.R.S32.HI R21, RZ, 0x1f, R25 ;  /* 0x0000001fff157819 */ /* 0x000fe40000011419 */
[----:B------:R-:W-:Y:S02]  /*4a10*/  SHF.R.U32.HI R18, RZ, 0x1e, R18 ;  /* 0x0000001eff127819 */ /* 0x000fe40000011612 */
[C---:B------:R-:W-:Y:S02]  /*4a20*/  LOP3.LUT R20, R21.reuse, R20, RZ, 0x3c, !PT ;  /* 0x0000001415147212 */ /* 0x040fe400078e3cff */
[----:B------:R-:W-:-:S02]  /*4a30*/  LOP3.LUT R21, R21, R25, RZ, 0x3c, !PT ;  /* 0x0000001915157212 */ /* 0x000fc400078e3cff */
[----:B------:R-:W-:Y:S02]  /*4a40*/  ISETP.GE.AND P0, PT, R0, RZ, PT ;  /* 0x000000ff0000720c */ /* 0x000fe40003f06270 */
[C---:B------:R-:W-:Y:S02]  /*4a50*/  LOP3.LUT R24, R25.reuse, R0, RZ, 0x3c, !PT ;  /* 0x0000000019187212 */ /* 0x040fe400078e3cff */
[----:B------:R-:W0:Y:S01]  /*4a60*/  I2F.F64.S64 R20, R20 ;  /* 0x0000001400147312 */ /* 0x000e220000301c00 */
[----:B------:R-:W-:Y:S02]  /*4a70*/  LEA.HI R25, R25, R18, RZ, 0x1 ;  /* 0x0000001219197211 */ /* 0x000fe400078f08ff */
[----:B------:R-:W-:-:S03]  /*4a80*/  ISETP.GE.AND P1, PT, R24, RZ, PT ;  /* 0x000000ff1800720c */ /* 0x000fc60003f26270 */
[----:B------:R-:W-:-:S05]  /*4a90*/  IMAD.MOV R18, RZ, RZ, -R25 ;  /* 0x000000ffff127224 */ /* 0x000fca00078e0a19 */
[----:B------:R-:W-:Y:S01]  /*4aa0*/  @!P0 MOV R25, R18 ;  /* 0x0000001200198202 */ /* 0x000fe20000000f00 */
[----:B0-----:R-:W-:-:S10]  /*4ab0*/  DMUL R22, R20, UR4 ;  /* 0x0000000414167c28 */ /* 0x001fd40008000000 */
[----:B------:R-:W0:Y:S02]  /*4ac0*/  F2F.F32.F64 R22, R22 ;  /* 0x0000001600167310 */ /* 0x000e240000301000 */
[----:B0-----:R-:W-:Y:S01]  /*4ad0*/  FSEL R18, -R22, R22, !P1 ;  /* 0x0000001616127208 */ /* 0x001fe20004800100 */
[----:B------:R-:W-:Y:S06]  /*4ae0*/  BRA `(.L_x_73) ;  /* 0x0000000000087947 */ /* 0x000fec0003800000 */
.L_x_74:
[----:B------:R-:W-:Y:S01]  /*4af0*/  FMUL R18, RZ, R0 ;  /* 0x00000000ff127220 */ /* 0x000fe20000400000 */
[----:B------:R-:W-:-:S07]  /*4b00*/  IMAD.MOV.U32 R25, RZ, RZ, RZ ;  /* 0x000000ffff197224 */ /* 0x000fce00078e00ff */
.L_x_73:
[----:B------:R-:W-:Y:S05]  /*4b10*/  BSYNC.RECONVERGENT B0 ;  /* 0x0000000000007941 */ /* 0x000fea0003800200 */
.L_x_72:
[C---:B------:R-:W-:Y:S01]  /*4b20*/  LOP3.LUT R20, R25.reuse, 0x1, RZ, 0xc0, !PT ;  /* 0x0000000119147812 */ /* 0x040fe200078ec0ff */
[----:B------:R-:W-:Y:S02]  /*4b30*/  HFMA2 R24, -RZ, RZ, 1.0078125, -8.98838043212890625e-05 ;  /* 0x3c0885e4ff187431 */ /* 0x000fe400000001ff */
[----:B------:R-:W-:Y:S02]  /*4b40*/  IMAD.MOV.U32 R22, RZ, RZ, 0x37cbac00 ;  /* 0x37cbac00ff167424 */ /* 0x000fe400078e00ff */
[----:B------:R-:W-:Y:S01]  /*4b50*/  FMUL R21, R18, R18 ;  /* 0x0000001212157220 */ /* 0x000fe20000400000 */
[----:B------:R-:W-:Y:S01]  /*4b60*/  VIADD R23, R25, 0x1 ;  /* 0x0000000119177836 */ /* 0x000fe20000000000 */
[----:B------:R-:W-:Y:S01]  /*4b70*/  ISETP.NE.U32.AND P0, PT, R20, 0x1, PT ;  /* 0x000000011400780c */ /* 0x000fe20003f05070 */
[----:B------:R-:W-:Y:S01]  /*4b80*/  BSSY.RECONVERGENT B0, `(.L_x_78) ;  /* 0x0000070000007945 */ /* 0x000fe20003800200 */
[----:B------:R-:W-:Y:S01]  /*4b90*/  FFMA R20, R21, R22, -0.0013887860113754868507 ;  /* 0xbab607ed15147423 */ /* 0x000fe20000000016 */
[----:B------:R-:W-:-:S02]  /*4ba0*/  FSETP.GE.AND P2, PT, |R0|, 105615, PT ;  /* 0x47ce47800000780b */ /* 0x000fc40003f46200 */
[----:B------:R-:W-:Y:S01]  /*4bb0*/  LOP3.LUT P1, RZ, R23, 0x2, RZ, 0xc0, !PT ;  /* 0x0000000217ff7812 */ /* 0x000fe2000782c0ff */
[----:B------:R-:W-:Y:S01]  /*4bc0*/  IMAD.MOV.U32 R23, RZ, RZ, 0x3e2aaaa8 ;  /* 0x3e2aaaa8ff177424 */ /* 0x000fe200078e00ff */
[----:B------:R-:W-:Y:S02]  /*4bd0*/  FSEL R20, R20, -0.00019574658654164522886, P0 ;  /* 0xb94d415314147808 */ /* 0x000fe40000000000 */
[----:B------:R-:W-:Y:S02]  /*4be0*/  FSEL R24, R24, 0.041666727513074874878, !P0 ;  /* 0x3d2aaabb18187808 */ /* 0x000fe40004000000 */
[----:B------:R-:W-:Y:S02]  /*4bf0*/  FSEL R23, -R23, -0.4999999701976776123, !P0 ;  /* 0xbeffffff17177808 */ /* 0x000fe40004000100 */
        /* <DEDUP_REMOVED lines=11> */
[----:B------:R-:W-:Y:S01]  /*4cb0*/  MOV R14, RZ ;  /* 0x000000ff000e7202 */ /* 0x000fe20000000f00 */
[----:B------:R-:W-:Y:S01]  /*4cc0*/  IMAD.MOV.U32 R23, RZ, RZ, RZ ;  /* 0x000000ffff177224 */ /* 0x000fe200078e00ff */
[----:B------:R-:W0:Y:S02]  /*4cd0*/  LDCU.64 UR8, c[0x4][URZ] ;  /* 0x01000000ff0877ac */ /* 0x000e240008000a00 */
[----:B------:R-:W-:Y:S01]  /*4ce0*/  LOP3.LUT R27, R2, 0x80000000, RZ, 0xfc, !PT ;  /* 0x80000000021b7812 */ /* 0x000fe200078efcff */
[----:B------:R-:W-:Y:S01]  /*4cf0*/  UMOV UR5, URZ ;  /* 0x000000ff00057c82 */ /* 0x000fe20008000000 */
[----:B------:R-:W-:-:S05]  /*4d00*/  UMOV UR4, URZ ;  /* 0x000000ff00047c82 */ /* 0x000fca0008000000 */
.L_x_81:
        /* <DEDUP_REMOVED lines=18> */
[-C--:B------:R-:W-:Y:S01]  /*4e30*/  @P1 MOV R7, R2.reuse ;  /* 0x0000000200071202 */ /* 0x080fe20000000f00 */
[--C-:B------:R-:W-:Y:S01]  /*4e40*/  @P2 IMAD.MOV.U32 R6, RZ, RZ, R2.reuse ;  /* 0x000000ffff062224 */ /* 0x100fe200078e0002 */
[----:B------:R-:W-:Y:S01]  /*4e50*/  @P5 MOV R3, R2 ;  /* 0x0000000200035202 */ /* 0x000fe20000000f00 */
        /* <DEDUP_REMOVED lines=16> */
[----:B------:R-:W-:Y:S02]  /*4f60*/  @P3 MOV R2, R8 ;  /* 0x0000000800023202 */ /* 0x000fe40000000f00 */
[C---:B------:R-:W-:Y:S01]  /*4f70*/  ISETP.EQ.AND P3, PT, R20.reuse, -0x4, PT ;  /* 0xfffffffc1400780c */ /* 0x040fe20003f62270 */
[----:B------:R-:W-:Y:S02]  /*4f80*/  @P4 IMAD.MOV.U32 R14, RZ, RZ, R8 ;  /* 0x000000ffff0e4224 */ /* 0x000fe400078e0008 */
[--C-:B------:R-:W-:Y:S01]  /*4f90*/  @P4 IMAD.MOV.U32 R2, RZ, RZ, R7.reuse ;  /* 0x000000ffff024224 */ /* 0x100fe200078e0007 */
[----:B------:R-:W-:Y:S01]  /*4fa0*/  ISETP.EQ.AND P4, PT, R20, 0x4, PT ;  /* 0x000000041400780c */ /* 0x000fe20003f82270 */
[----:B------:R-:W-:Y:S01]  /*4fb0*/  @P2 IMAD.MOV.U32 R14, RZ, RZ, R7 ;  /* 0x000000ffff0e2224 */ /* 0x000fe200078e0007 */
[----:B------:R-:W-:Y:S01]  /*4fc0*/  @P2 MOV R2, R6 ;  /* 0x0000000600022202 */ /* 0x000fe20000000f00 */
[----:B------:R-:W-:Y:S02]  /*4fd0*/  @P1 IMAD.MOV.U32 R14, RZ, RZ, R6 ;  /* 0x000000ffff0e1224 */ /* 0x000fe400078e0006 */
[--C-:B------:R-:W-:Y:S01]  /*4fe0*/  @P1 IMAD.MOV.U32 R2, RZ, RZ, R5.reuse ;  /* 0x000000ffff021224 */ /* 0x100fe200078e0005 */
[----:B------:R-:W-:Y:S01]  /*4ff0*/  @P0 MOV R2, R4 ;  /* 0x0000000400020202 */ /* 0x000fe20000000f00 */
[----:B------:R-:W-:-:S02]  /*5000*/  @P0 IMAD.MOV.U32 R14, RZ, RZ, R5 ;  /* 0x000000ffff0e0224 */ /* 0x000fc400078e0005 */
[----:B------:R-:W-:Y:S02]  /*5010*/  @P3 IMAD.MOV.U32 R14, RZ, RZ, R4 ;  /* 0x000000ffff0e3224 */ /* 0x000fe400078e0004 */
[--C-:B------:R-:W-:Y:S01]  /*5020*/  @P3 IMAD.MOV.U32 R2, RZ, RZ, R3.reuse ;  /* 0x000000ffff023224 */ /* 0x100fe200078e0003 */
[----:B------:R-:W-:Y:S01]  /*5030*/  @P5 MOV R2, R23 ;  /* 0x0000001700025202 */ /* 0x000fe20000000f00 */
[----:B------:R-:W-:Y:S02]  /*5040*/  @P5 IMAD.MOV.U32 R14, RZ, RZ, R3 ;  /* 0x000000ffff0e5224 */ /* 0x000fe400078e0003 */
[----:B------:R-:W-:Y:S01]  /*5050*/  @P4 IMAD.MOV.U32 R14, RZ, RZ, R23 ;  /* 0x000000ffff0e4224 */ /* 0x000fe200078e0017 */
[----:B------:R-:W-:Y:S06]  /*5060*/  @!P6 BRA `(.L_x_83) ;  /* 0x00000000002ce947 */ /* 0x000fec0003800000 */
[----:B------:R-:W-:Y:S01]  /*5070*/  @P2 IMAD.MOV.U32 R21, RZ, RZ, R8 ;  /* 0x000000ffff152224 */ /* 0x000fe200078e0008 */
[----:B------:R-:W-:Y:S01]  /*5080*/  LOP3.LUT R25, R18, 0x1f, RZ, 0xc0, !PT ;  /* 0x0000001f12197812 */ /* 0x000fe200078ec0ff */
[----:B------:R-:W-:Y:S01]  /*5090*/  @P1 IMAD.MOV.U32 R21, RZ, RZ, R7 ;  /* 0x000000ffff151224 */ /* 0x000fe200078e0007 */
[----:B------:R-:W-:Y:S01]  /*50a0*/  @P0 MOV R21, R6 ;  /* 0x0000000600150202 */ /* 0x000fe20000000f00 */
[----:B------:R-:W-:Y:S01]  /*50b0*/  @P3 IMAD.MOV.U32 R21, RZ, RZ, R5 ;  /* 0x000000ffff153224 */ /* 0x000fe200078e0005 */
[----:B------:R-:W-:Y:S01]  /*50c0*/  ISETP.EQ.AND P0, PT, R20, 0x8, PT ;  /* 0x000000081400780c */ /* 0x000fe20003f02270 */
[----:B------:R-:W-:Y:S01]  /*50d0*/  @P5 IMAD.MOV.U32 R21, RZ, RZ, R4 ;  /* 0x000000ffff155224 */ /* 0x000fe200078e0004 */
[----:B------:R-:W-:Y:S01]  /*50e0*/  SHF.L.W.U32.HI R2, R14, R25, R2 ;  /* 0x000000190e027219 */ /* 0x000fe20000010e02 */
[----:B------:R-:W-:-:S10]  /*50f0*/  @P4 IMAD.MOV.U32 R21, RZ, RZ, R3 ;  /* 0x000000ffff154224 */ /* 0x000fd400078e0003 */
[----:B------:R-:W-:-:S04]  /*5100*/  @P0 MOV R21, R23 ;  /* 0x0000001700150202 */ /* 0x000fc80000000f00 */
[----:B------:R-:W-:-:S07]  /*5110*/  SHF.L.W.U32.HI R14, R21, R25, R14 ;  /* 0x00000019150e7219 */ /* 0x000fce0000010e0e */
.L_x_83:
[----:B------:R-:W-:Y:S05]  /*5120*/  BSYNC.RECONVERGENT B1 ;  /* 0x0000000000017941 */ /* 0x000fea0003800200 */
.L_x_82:
        /* <DEDUP_REMOVED lines=19> */
.L_x_80:
[----:B------:R-:W-:Y:S01]  /*5260*/  FMUL R2, RZ, R0 ;  /* 0x00000000ff027220 */ /* 0x000fe20000400000 */
[----:B------:R-:W-:-:S07]  /*5270*/  MOV R14, RZ ;  /* 0x000000ff000e7202 */ /* 0x000fce0000000f00 */
.L_x_79:
[----:B------:R-:W-:Y:S05]  /*5280*/  BSYNC.RECONVERGENT B0 ;  /* 0x0000000000007941 */ /* 0x000fea0003800200 */
.L_x_78:
[----:B------:R-:W2:Y:S01]  /*5290*/  LDG.E R23, desc[UR6][R16.64+0x10] ;  /* 0x0000100610177981 */ /* 0x000ea2000c1e1900 */
[----:B------:R-:W2:Y:S01]  /*52a0*/  LDC.64 R20, c[0x0][0x380] ;  /* 0x0000e000ff147b82 */ /* 0x000ea20000000a00 */
[----:B------:R-:W-:Y:S01]  /*52b0*/  LOP3.LUT R0, R14, 0x1, RZ, 0xc0, !PT ;  /* 0x000000010e007812 */ /* 0x000fe200078ec0ff */
[----:B------:R-:W-:-:S03]  /*52c0*/  FMUL R25, R2, R2 ;  /* 0x0000000202197220 */ /* 0x000fc60000400000 */
[----:B------:R-:W-:Y:S01]  /*52d0*/  ISETP.NE.U32.AND P0, PT, R0, 0x1, PT ;  /* 0x000000010000780c */ /* 0x000fe20003f05070 */
[----:B------:R-:W-:Y:S01]  /*52e0*/  FFMA R22, R25, R22, -0.0013887860113754868507 ;  /* 0xbab607ed19167423 */ /* 0x000fe20000000016 */
[----:B------:R-:W-:Y:S02]  /*52f0*/  IMAD.MOV.U32 R0, RZ, RZ, 0x3d2aaabb ;  /* 0x3d2aaabbff007424 */ /* 0x000fe400078e00ff */
[----:B--2---:R-:W-:-:S05]  /*5300*/  IMAD.WIDE R20, R23, 0xc, R20 ;  /* 0x0000000c17147825 */ /* 0x004fca00078e0214 */
[----:B------:R-:W2:Y:S04]  /*5310*/  LDG.E R24, desc[UR6][R20.64+0x4] ;  /* 0x0000040614187981 */ /* 0x000ea8000c1e1900 */
[----:B------:R-:W3:Y:S01]  /*5320*/  LDG.E R23, desc[UR6][R20.64] ;  /* 0x0000000614177981 */ /* 0x000ee2000c1e1900 */
[----:B------:R-:W-:Y:S02]  /*5330*/  FSEL R22, R22, -0.00019574658654164522886, !P0 ;  /* 0xb94d415316167808 */ /* 0x000fe40004000000 */
[----:B------:R-:W-:Y:S01]  /*5340*/  FSEL R0, R0, 0.0083327032625675201416, !P0 ;  /* 0x3c0885e400007808 */ /* 0x000fe20004000000 */
[----:B------:R0:W5:Y:S01]  /*5350*/  LDG.E R18, desc[UR6][R20.64+0x8] ;  /* 0x0000080614127981 */ /* 0x000162000c1e1900 */
[----:B------:R-:W-:Y:S01]  /*5360*/  LOP3.LUT P1, RZ, R14, 0x2, RZ, 0xc0, !PT ;  /* 0x000000020eff7812 */ /* 0x000fe2000782c0ff */
[----:B------:R-:W-:Y:S01]  /*5370*/  BSSY.RECONVERGENT B2, `(.L_x_84) ;  /* 0x0000019000027945 */ /* 0x000fe20003800200 */
[----:B------:R-:W-:Y:S01]  /*5380*/  MOV R14, 0x3effffff ;  /* 0x3effffff000e7802 */ /* 0x000fe20000000f00 */
[----:B------:R-:W-:Y:S01]  /*5390*/  FFMA R22, R25, R22, R0 ;  /* 0x0000001619167223 */ /* 0x000fe20000000000 */
[----:B------:R-:W-:Y:S01]  /*53a0*/  IMAD.MOV.U32 R0, RZ, RZ, 0x3f13cd3a ;  /* 0x3f13cd3aff007424 */ /* 0x000fe200078e00ff */
[----:B------:R-:W-:-:S02]  /*53b0*/  FSEL R2, R2, 1, P0 ;  /* 0x3f80000002027808 */ /* 0x000fc40000000000 */
[----:B------:R-:W-:Y:S01]  /*53c0*/  FSEL R14, -R14, -0.16666662693023681641, !P0 ;  /* 0xbe2aaaa80e0e7808 */ /* 0x000fe20004000100 */
[----:B0-----:R-:W-:-:S04]  /*53d0*/  IMAD.MOV.U32 R21, RZ, RZ, 0x3fddb3d7 ;  /* 0x3fddb3d7ff157424 */ /* 0x001fc800078e00ff */
[C---:B------:R-:W-:Y:S01]  /*53e0*/  FFMA R14, R25.reuse, R22, R14 ;  /* 0x00000016190e7223 */ /* 0x040fe2000000000e */
[----:B------:R-:W-:Y:S01]  /*53f0*/  FFMA R21, R0, -R21, 1 ;  /* 0x3f80000000157423 */ /* 0x000fe20000000815 */
[----:B------:R-:W-:-:S03]  /*5400*/  FFMA R25, R25, R2, RZ ;  /* 0x0000000219197223 */ /* 0x000fc600000000ff */
[----:B------:R-:W-:Y:S01]  /*5410*/  FFMA R0, R21, R0, 0.57735025882720947266 ;  /* 0x3f13cd3a15007423 */ /* 0x000fe20000000000 */
        /* <DEDUP_REMOVED lines=10> */
[----:B------:R-:W-:Y:S01]  /*54c0*/  IMAD.MOV.U32 R2, RZ, RZ, R21 ;  /* 0x000000ffff027224 */ /* 0x000fe200078e0015 */
[----:B------:R-:W-:Y:S01]  /*54d0*/  MOV R14, 0x5500 ;  /* 0x00005500000e7802 */ /* 0x000fe20000000f00 */
[----:B------:R-:W-:-:S07]  /*54e0*/  IMAD.MOV.U32 R26, RZ, RZ, 0x3fddb3d7 ;  /* 0x3fddb3d7ff1a7424 */ /* 0x000fce00078e00ff */
[----:B-----5:R-:W-:Y:S05]  /*54f0*/  CALL.REL.NOINC `($__internal_1_$__cuda_sm3x_div_rn_noftz_f32_slowpath) ;  /* 0x0000003c00cc7944 */ /* 0x020fea0003c00000 */
.L_x_85:
[----:B------:R-:W-:Y:S05]  /*5500*/  BSYNC.RECONVERGENT B2 ;  /* 0x0000000000027941 */ /* 0x000fea0003800200 */
.L_x_84:
        /* <DEDUP_REMOVED lines=22> */
[----:B------:R-:W-:Y:S02]  /*5670*/  MOV R14, R2 ;  /* 0x00000002000e7202 */ /* 0x000fe40000000f00 */
[----:B------:R-:W-:-:S07]  /*5680*/  MOV R2, 0x56a0 ;  /* 0x000056a000027802 */ /* 0x000fce0000000f00 */
[----:B-----5:R-:W-:Y:S05]  /*5690*/  CALL.REL.NOINC `($__internal_0_$__cuda_sm20_sqrt_rn_f32_slowpath) ;  /* 0x0000003c000c7944 */ /* 0x020fea0003c00000 */
[----:B------:R-:W-:Y:S01]  /*56a0*/  IMAD.MOV.U32 R21, RZ, RZ, R26 ;  /* 0x000000ffff157224 */ /* 0x000fe200078e001a */
[----:B------:R-:W-:Y:S06]  /*56b0*/  BRA `(.L_x_88) ;  /* 0x0000000000107947 */ /* 0x000fec0003800000 */
.L_x_87:
[----:B------:R-:W-:Y:S01]  /*56c0*/  FMUL.FTZ R21, R2, R23 ;  /* 0x0000001702157220 */ /* 0x000fe20000410000 */
[----:B------:R-:W-:-:S03]  /*56d0*/  FMUL.FTZ R14, R23, 0.5 ;  /* 0x3f000000170e7820 */ /* 0x000fc60000410000 */
[----:B------:R-:W-:-:S04]  /*56e0*/  FFMA R2, -R21, R21, R2 ;  /* 0x0000001515027223 */ /* 0x000fc80000000102 */
[----:B------:R-:W-:-:S07]  /*56f0*/  FFMA R21, R2, R14, R21 ;  /* 0x0000000e02157223 */ /* 0x000fce0000000015 */
.L_x_88:
[----:B------:R-:W-:Y:S05]  /*5700*/  BSYNC.RECONVERGENT B0 ;  /* 0x0000000000007941 */ /* 0x000fea0003800200 */
.L_x_86:
        /* <DEDUP_REMOVED lines=13> */
.L_x_90:
[----:B------:R-:W-:Y:S05]  /*57e0*/  BSYNC.RECONVERGENT B2 ;  /* 0x0000000000027941 */ /* 0x000fea0003800200 */
.L_x_89:
        /* <DEDUP_REMOVED lines=11> */
[----:B------:R-:W-:Y:S01]  /*58a0*/  MOV R2, R0 ;  /* 0x0000000000027202 */ /* 0x000fe20000000f00 */
[----:B------:R-:W-:Y:S01]  /*58b0*/  IMAD.MOV.U32 R26, RZ, RZ, R21 ;  /* 0x000000ffff1a7224 */ /* 0x000fe200078e0015 */
[----:B------:R-:W-:-:S07]  /*58c0*/  MOV R14, 0x58e0 ;  /* 0x000058e0000e7802 */ /* 0x000fce0000000f00 */
[----:B-----5:R-:W-:Y:S05]  /*58d0*/  CALL.REL.NOINC `($__internal_1_$__cuda_sm3x_div_rn_noftz_f32_slowpath) ;  /* 0x0000003800d47944 */ /* 0x020fea0003c00000 */
[----:B------:R-:W-:-:S07]  /*58e0*/  IMAD.MOV.U32 R14, RZ, RZ, R2 ;  /* 0x000000ffff0e7224 */ /* 0x000fce00078e0002 */
.L_x_92:
[----:B------:R-:W-:Y:S05]  /*58f0*/  BSYNC.RECONVERGENT B2 ;  /* 0x0000000000027941 */ /* 0x000fea0003800200 */
.L_x_91:
[C---:B-----5:R-:W-:Y:S01]  /*5900*/  FMUL R25, R18.reuse, 0.63661974668502807617 ;  /* 0x3f22f98312197820 */ /* 0x060fe20000400000 */
[----:B------:R-:W-:Y:S01]  /*5910*/  FSETP.GE.AND P0, PT, |R18|, 105615, PT ;  /* 0x47ce47801200780b */ /* 0x000fe20003f06200 */
[----:B------:R-:W-:Y:S01]  /*5920*/  BSSY.RECONVERGENT B0, `(.L_x_93) ;  /* 0x000006b000007945 */ /* 0x000fe20003800200 */
[----:B------:R-:W-:-:S03]  /*5930*/  FFMA R13, R20, R14, R13 ;  /* 0x0000000e140d7223 */ /* 0x000fc6000000000d */
[----:B------:R-:W0:Y:S02]  /*5940*/  F2I.NTZ R25, R25 ;  /* 0x0000001900197305 */ /* 0x000e240000203100 */
[----:B0-----:R-:W-:Y:S01]  /*5950*/  I2FP.F32.S32 R21, R25 ;  /* 0x0000001900157245 */ /* 0x001fe20000201400 */
[----:B------:R-:W-:-:S04]  /*5960*/  IMAD.MOV.U32 R14, RZ, RZ, R25 ;  /* 0x000000ffff0e7224 */ /* 0x000fc800078e0019 */
[----:B------:R-:W-:-:S04]  /*5970*/  FFMA R0, R21, -1.5707962512969970703, R18 ;  /* 0xbfc90fda15007823 */ /* 0x000fc80000000012 */
[----:B------:R-:W-:-:S04]  /*5980*/  FFMA R0, R21, -7.5497894158615963534e-08, R0 ;  /* 0xb3a2216815007823 */ /* 0x000fc80000000000 */
[----:B------:R-:W-:Y:S01]  /*5990*/  FFMA R2, R21, -5.3903029534742383927e-15, R0 ;  /* 0xa7c234c515027823 */ /* 0x000fe20000000000 */
[----:B------:R-:W-:-:S04]  /*59a0*/  P2R R0, PR, RZ, 0x1 ;  /* 0x00000001ff007803 */ /* 0x000fc80000000000 */
[----:B------:R-:W-:Y:S01]  /*59b0*/  MOV R0, R2 ;  /* 0x0000000200007202 */ /* 0x000fe20000000f00 */
        /* <DEDUP_REMOVED lines=9> */
.L_x_96:
        /* <DEDUP_REMOVED lines=29> */
[----:B------:R-:W-:-:S04]  /*5c20*/  SHF.R.U32.HI R0, RZ, 0x5, R0 ;  /* 0x00000005ff007819 */ /* 0x000fc80000011600 */
[----:B------:R-:W-:-:S04]  /*5c30*/  LEA R24, -R0, RZ, 0x2 ;  /* 0x000000ff00187211 */ /* 0x000fc800078e11ff */
        /* <DEDUP_REMOVED lines=8> */
[----:B------:R-:W-:Y:S02]  /*5cc0*/  @P4 IMAD.MOV.U32 R21, RZ, RZ, R8 ;  /* 0x000000ffff154224 */ /* 0x000fe400078e0008 */
[----:B------:R-:W-:Y:S01]  /*5cd0*/  @P4 IMAD.MOV.U32 R0, RZ, RZ, R7 ;  /* 0x000000ffff004224 */ /* 0x000fe200078e0007 */
[----:B------:R-:W-:Y:S01]  /*5ce0*/  ISETP.EQ.AND P4, PT, R24, RZ, PT ;  /* 0x000000ff1800720c */ /* 0x000fe20003f82270 */
[--C-:B------:R-:W-:Y:S01]  /*5cf0*/  @P0 IMAD.MOV.U32 R0, RZ, RZ, R6.reuse ;  /* 0x000000ffff000224 */ /* 0x100fe200078e0006 */
[----:B------:R-:W-:Y:S01]  /*5d00*/  @P0 MOV R21, R7 ;  /* 0x0000000700150202 */ /* 0x000fe20000000f00 */
[----:B------:R-:W-:Y:S01]  /*5d10*/  @P1 IMAD.MOV.U32 R21, RZ, RZ, R6 ;  /* 0x000000ffff151224 */ /* 0x000fe200078e0006 */
[----:B------:R-:W-:Y:S01]  /*5d20*/  @P2 MOV R21, R5 ;  /* 0x0000000500152202 */ /* 0x000fe20000000f00 */
[----:B------:R-:W-:-:S02]  /*5d30*/  @P1 IMAD.MOV.U32 R0, RZ, RZ, R5 ;  /* 0x000000ffff001224 */ /* 0x000fc400078e0005 */
[--C-:B------:R-:W-:Y:S02]  /*5d40*/  @P2 IMAD.MOV.U32 R0, RZ, RZ, R4.reuse ;  /* 0x000000ffff002224 */ /* 0x100fe400078e0004 */
[----:B------:R-:W-:Y:S02]  /*5d50*/  @P3 IMAD.MOV.U32 R21, RZ, RZ, R4 ;  /* 0x000000ffff153224 */ /* 0x000fe400078e0004 */
[----:B------:R-:W-:Y:S02]  /*5d60*/  @P3 IMAD.MOV.U32 R0, RZ, RZ, R3 ;  /* 0x000000ffff003224 */ /* 0x000fe400078e0003 */
[----:B------:R-:W-:Y:S01]  /*5d70*/  @P4 MOV R21, R3 ;  /* 0x0000000300154202 */ /* 0x000fe20000000f00 */
[--C-:B------:R-:W-:Y:S02]  /*5d80*/  @P5 IMAD.MOV.U32 R21, RZ, RZ, R25.reuse ;  /* 0x000000ffff155224 */ /* 0x100fe400078e0019 */
[----:B------:R-:W-:Y:S02]  /*5d90*/  @P4 IMAD.MOV.U32 R0, RZ, RZ, R25 ;  /* 0x000000ffff004224 */ /* 0x000fe400078e0019 */
[----:B------:R-:W-:Y:S01]  /*5da0*/  IMAD.MOV.U32 R22, RZ, RZ, R21 ;  /* 0x000000ffff167224 */ /* 0x000fe200078e0015 */
[----:B------:R-:W-:Y:S06]  /*5db0*/  @!P6 BRA `(.L_x_98) ;  /* 0x00000000002ce947 */ /* 0x000fec0003800000 */
[----:B------:R-:W-:Y:S01]  /*5dc0*/  @P0 MOV R23, R8 ;  /* 0x0000000800170202 */ /* 0x000fe20000000f00 */
[----:B------:R-:W-:Y:S01]  /*5dd0*/  @P1 IMAD.MOV.U32 R23, RZ, RZ, R7 ;  /* 0x000000ffff171224 */ /* 0x000fe200078e0007 */
[----:B------:R-:W-:Y:S01]  /*5de0*/  ISETP.EQ.AND P0, PT, R24, 0x8, PT ;  /* 0x000000081800780c */ /* 0x000fe20003f02270 */
[----:B------:R-:W-:Y:S01]  /*5df0*/  @P2 IMAD.MOV.U32 R23, RZ, RZ, R6 ;  /* 0x000000ffff172224 */ /* 0x000fe200078e0006 */
[----:B------:R-:W-:Y:S01]  /*5e00*/  LOP3.LUT R21, R20, 0x1f, RZ, 0xc0, !PT ;  /* 0x0000001f14157812 */ /* 0x000fe200078ec0ff */
[----:B------:R-:W-:Y:S01]  /*5e10*/  @P3 IMAD.MOV.U32 R23, RZ, RZ, R5 ;  /* 0x000000ffff173224 */ /* 0x000fe200078e0005 */
[----:B------:R-:W-:Y:S01]  /*5e20*/  @P4 MOV R23, R4 ;  /* 0x0000000400174202 */ /* 0x000fe20000000f00 */
[----:B------:R-:W-:Y:S01]  /*5e30*/  @P5 IMAD.MOV.U32 R23, RZ, RZ, R3 ;  /* 0x000000ffff175224 */ /* 0x000fe200078e0003 */
[----:B------:R-:W-:-:S07]  /*5e40*/  SHF.L.W.U32.HI R0, R22, R21, R0 ;  /* 0x0000001516007219 */ /* 0x000fce0000010e00 */
[----:B------:R-:W-:-:S05]  /*5e50*/  @P0 IMAD.MOV.U32 R23, RZ, RZ, R25 ;  /* 0x000000ffff170224 */ /* 0x000fca00078e0019 */
[----:B------:R-:W-:-:S07]  /*5e60*/  SHF.L.W.U32.HI R22, R23, R21, R22 ;  /* 0x0000001517167219 */ /* 0x000fce0000010e16 */
.L_x_98:
[----:B------:R-:W-:Y:S05]  /*5e70*/  BSYNC.RECONVERGENT B1 ;  /* 0x0000000000017941 */ /* 0x000fea0003800200 */
.L_x_97:
        /* <DEDUP_REMOVED lines=19> */
.L_x_95:
[----:B------:R-:W-:Y:S01]  /*5fb0*/  FMUL R0, RZ, R18 ;  /* 0x00000012ff007220 */ /* 0x000fe20000400000 */
[----:B------:R-:W-:-:S07]  /*5fc0*/  IMAD.MOV.U32 R25, RZ, RZ, RZ ;  /* 0x000000ffff197224 */ /* 0x000fce00078e00ff */
.L_x_94:
[----:B------:R-:W-:Y:S05]  /*5fd0*/  BSYNC.RECONVERGENT B0 ;  /* 0x0000000000007941 */ /* 0x000fea0003800200 */
.L_x_93:
[C---:B------:R-:W-:Y:S01]  /*5fe0*/  LOP3.LUT R20, R25.reuse, 0x1, RZ, 0xc0, !PT ;  /* 0x0000000119147812 */ /* 0x040fe200078ec0ff */
[----:B------:R-:W-:Y:S02]  /*5ff0*/  IMAD.MOV.U32 R22, RZ, RZ, 0x37cbac00 ;  /* 0x37cbac00ff167424 */ /* 0x000fe400078e00ff */
[----:B------:R-:W-:Y:S01]  /*6000*/  FMUL R21, R0, R0 ;  /* 0x0000000000157220 */ /* 0x000fe20000400000 */
[----:B------:R-:W-:Y:S01]  /*6010*/  IADD3 R23, PT, PT, R25, 0x1, RZ ;  /* 0x0000000119177810 */ /* 0x000fe20007ffe0ff */
[----:B------:R-:W-:Y:S01]  /*6020*/  IMAD.MOV.U32 R24, RZ, RZ, 0x3c0885e4 ;  /* 0x3c0885e4ff187424 */ /* 0x000fe200078e00ff */
[----:B------:R-:W-:Y:S01]  /*6030*/  ISETP.NE.U32.AND P0, PT, R20, 0x1, PT ;  /* 0x000000011400780c */ /* 0x000fe20003f05070 */
[----:B------:R-:W-:Y:S01]  /*6040*/  FFMA R20, R21, R22, -0.0013887860113754868507 ;  /* 0xbab607ed15147423 */ /* 0x000fe20000000016 */
[----:B------:R-:W-:Y:S01]  /*6050*/  LOP3.LUT P1, RZ, R23, 0x2, RZ, 0xc0, !PT ;  /* 0x0000000217ff7812 */ /* 0x000fe2000782c0ff */
[----:B------:R-:W-:Y:S01]  /*6060*/  IMAD.MOV.U32 R23, RZ, RZ, 0x3e2aaaa8 ;  /* 0x3e2aaaa8ff177424 */ /* 0x000fe200078e00ff */
[----:B------:R-:W-:Y:S01]  /*6070*/  FSEL R24, R24, 0.041666727513074874878, !P0 ;  /* 0x3d2aaabb18187808 */ /* 0x000fe20004000000 */
[----:B------:R-:W-:Y:S01]  /*6080*/  BSSY.RECONVERGENT B0, `(.L_x_99) ;  /* 0x000006c000007945 */ /* 0x000fe20003800200 */
[----:B------:R-:W-:-:S02]  /*6090*/  FSEL R20, R20, -0.00019574658654164522886, P0 ;  /* 0xb94d415314147808 */ /* 0x000fc40000000000 */
[----:B------:R-:W-:Y:S02]  /*60a0*/  FSEL R23, -R23, -0.4999999701976776123, !P0 ;  /* 0xbeffffff17177808 */ /* 0x000fe40004000100 */
[----:B------:R-:W-:Y:S01]  /*60b0*/  FSEL R0, R0, 1, !P0 ;  /* 0x3f80000000007808 */ /* 0x000fe20004000000 */
[----:B------:R-:W-:Y:S01]  /*60c0*/  FFMA R20, R21, R20, R24 ;  /* 0x0000001415147223 */ /* 0x000fe20000000018 */
[----:B------:R-:W-:-:S03]  /*60d0*/  FSETP.GE.AND P2, PT, |R18|, 105615, PT ;  /* 0x47ce47801200780b */ /* 0x000fc60003f46200 */
        /* <DEDUP_REMOVED lines=15> */
.L_x_102:
        /* <DEDUP_REMOVED lines=39> */
[----:B------:R-:W-:Y:S02]  /*6440*/  @P4 IMAD.MOV.U32 R2, RZ, RZ, R8 ;  /* 0x000000ffff024224 */ /* 0x000fe400078e0008 */
[----:B------:R-:W-:Y:S01]  /*6450*/  @P4 IMAD.MOV.U32 R0, RZ, RZ, R7 ;  /* 0x000000ffff004224 */ /* 0x000fe200078e0007 */
[----:B------:R-:W-:Y:S01]  /*6460*/  ISETP.EQ.AND P4, PT, R20, 0x4, PT ;  /* 0x000000041400780c */ /* 0x000fe20003f82270 */
[--C-:B------:R-:W-:Y:S01]  /*6470*/  @P2 IMAD.MOV.U32 R0, RZ, RZ, R6.reuse ;  /* 0x000000ffff002224 */ /* 0x100fe200078e0006 */
[----:B------:R-:W-:Y:S01]  /*6480*/  @P2 MOV R2, R7 ;  /* 0x0000000700022202 */ /* 0x000fe20000000f00 */
[----:B------:R-:W-:Y:S01]  /*6490*/  @P1 IMAD.MOV.U32 R2, RZ, RZ, R6 ;  /* 0x000000ffff021224 */ /* 0x000fe200078e0006 */
[----:B------:R-:W-:Y:S01]  /*64a0*/  @P0 MOV R2, R5 ;  /* 0x0000000500020202 */ /* 0x000fe20000000f00 */
        /* <DEDUP_REMOVED lines=8> */
[----:B------:R-:W-:Y:S01]  /*6530*/  @P2 IMAD.MOV.U32 R21, RZ, RZ, R8 ;  /* 0x000000ffff152224 */ /* 0x000fe200078e0008 */
[----:B------:R-:W-:Y:S01]  /*6540*/  @P1 MOV R21, R7 ;  /* 0x0000000700151202 */ /* 0x000fe20000000f00 */
[----:B------:R-:W-:Y:S01]  /*6550*/  @P0 IMAD.MOV.U32 R21, RZ, RZ, R6 ;  /* 0x000000ffff150224 */ /* 0x000fe200078e0006 */
[----:B------:R-:W-:Y:S01]  /*6560*/  ISETP.EQ.AND P0, PT, R20, 0x8, PT ;  /* 0x000000081400780c */ /* 0x000fe20003f02270 */
[----:B------:R-:W-:Y:S01]  /*6570*/  @P3 IMAD.MOV.U32 R21, RZ, RZ, R5 ;  /* 0x000000ffff153224 */ /* 0x000fe200078e0005 */
[----:B------:R-:W-:Y:S01]  /*6580*/  LOP3.LUT R25, R14, 0x1f, RZ, 0xc0, !PT ;  /* 0x0000001f0e197812 */ /* 0x000fe200078ec0ff */
[----:B------:R-:W-:Y:S01]  /*6590*/  @P5 IMAD.MOV.U32 R21, RZ, RZ, R4 ;  /* 0x000000ffff155224 */ /* 0x000fe200078e0004 */
[----:B------:R-:W-:Y:S02]  /*65a0*/  @P4 MOV R21, R3 ;  /* 0x0000000300154202 */ /* 0x000fe40000000f00 */
[----:B------:R-:W-:-:S07]  /*65b0*/  SHF.L.W.U32.HI R0, R2, R25, R0 ;  /* 0x0000001902007219 */ /* 0x000fce0000010e00 */
[----:B------:R-:W-:-:S05]  /*65c0*/  @P0 IMAD.MOV.U32 R21, RZ, RZ, R23 ;  /* 0x000000ffff150224 */ /* 0x000fca00078e0017 */
[----:B------:R-:W-:-:S07]  /*65d0*/  SHF.L.W.U32.HI R2, R21, R25, R2 ;  /* 0x0000001915027219 */ /* 0x000fce0000010e02 */
.L_x_104:
[----:B------:R-:W-:Y:S05]  /*65e0*/  BSYNC.RECONVERGENT B1 ;  /* 0x0000000000017941 */ /* 0x000fea0003800200 */
.L_x_103:
        /* <DEDUP_REMOVED lines=9> */
[C---:B------:R-:W-:Y:S02]  /*6680*/  LEA.HI R14, R23.reuse, R0, RZ, 0x1 ;  /* 0x00000000170e7211 */ /* 0x040fe400078f08ff */
[----:B------:R-:W0:Y:S01]  /*6690*/  I2F.F64.S64 R20, R20 ;  /* 0x0000001400147312 */ /* 0x000e220000301c00 */
[----:B------:R-:W-:Y:S02]  /*66a0*/  LOP3.LUT R18, R23, R18, RZ, 0x3c, !PT ;  /* 0x0000001217127212 */ /* 0x000fe400078e3cff */
[----:B------:R-:W-:Y:S02]  /*66b0*/  IMAD.MOV R0, RZ, RZ, -R14 ;  /* 0x000000ffff007224 */ /* 0x000fe400078e0a0e */
[----:B------:R-:W-:-:S04]  /*66c0*/  ISETP.GE.AND P0, PT, R18, RZ, PT ;  /* 0x000000ff1200720c */ /* 0x000fc80003f06270 */
[----:B------:R-:W-:Y:S01]  /*66d0*/  @!P1 MOV R14, R0 ;  /* 0x00000000000e9202 */ /* 0x000fe20000000f00 */
[----:B0-----:R-:W-:-:S10]  /*66e0*/  DMUL R24, R20, UR4 ;  /* 0x0000000414187c28 */ /* 0x001fd40008000000 */
[----:B------:R-:W0:Y:S02]  /*66f0*/  F2F.F32.F64 R24, R24 ;  /* 0x0000001800187310 */ /* 0x000e240000301000 */
[----:B0-----:R-:W-:Y:S01]  /*6700*/  FSEL R2, -R24, R24, !P0 ;  /* 0x0000001818027208 */ /* 0x001fe20004000100 */
[----:B------:R-:W-:Y:S06]  /*6710*/  BRA `(.L_x_100) ;  /* 0x0000000000087947 */ /* 0x000fec0003800000 */
.L_x_101:
[----:B------:R-:W-:Y:S01]  /*6720*/  FMUL R2, RZ, R18 ;  /* 0x00000012ff027220 */ /* 0x000fe20000400000 */
[----:B------:R-:W-:-:S07]  /*6730*/  IMAD.MOV.U32 R14, RZ, RZ, RZ ;  /* 0x000000ffff0e7224 */ /* 0x000fce00078e00ff */
.L_x_100:
[----:B------:R-:W-:Y:S05]  /*6740*/  BSYNC.RECONVERGENT B0 ;  /* 0x0000000000007941 */ /* 0x000fea0003800200 */
.L_x_99:
[----:B------:R-:W2:Y:S01]  /*6750*/  LDG.E R17, desc[UR6][R16.64+0x14] ;  /* 0x0000140610117981 */ /* 0x000ea2000c1e1900 */
[----:B------:R-:W2:Y:S01]  /*6760*/  LDC.64 R20, c[0x0][0x380] ;  /* 0x0000e000ff147b82 */ /* 0x000ea20000000a00 */
[----:B------:R-:W-:Y:S01]  /*6770*/  LOP3.LUT R24, R14, 0x1, RZ, 0xc0, !PT ;  /* 0x000000010e187812 */ /* 0x000fe200078ec0ff */
[----:B------:R-:W-:Y:S01]  /*6780*/  FMUL R25, R2, R2 ;  /* 0x0000000202197220 */ /* 0x000fe20000400000 */
[----:B--2---:R-:W-:-:S05]  /*6790*/  IMAD.WIDE R20, R17, 0xc, R20 ;  /* 0x0000000c11147825 */ /* 0x004fca00078e0214 */
[----:B------:R-:W2:Y:S04]  /*67a0*/  LDG.E R18, desc[UR6][R20.64+0x4] ;  /* 0x0000040614127981 */ /* 0x000ea8000c1e1900 */
[----:B------:R-:W3:Y:S01]  /*67b0*/  LDG.E R23, desc[UR6][R20.64] ;  /* 0x0000000614177981 */ /* 0x000ee2000c1e1900 */
[----:B------:R-:W-:Y:S01]  /*67c0*/  HFMA2 R17, -RZ, RZ, 1.9658203125, -0.2449951171875 ;  /* 0x3fddb3d7ff117431 */ /* 0x000fe200000001ff */
[----:B------:R-:W-:Y:S01]  /*67d0*/  ISETP.NE.U32.AND P0, PT, R24, 0x1, PT ;  /* 0x000000011800780c */ /* 0x000fe20003f05070 */
[----:B------:R-:W-:Y:S02]  /*67e0*/  IMAD.MOV.U32 R16, RZ, RZ, 0x3f13cd3a ;  /* 0x3f13cd3aff107424 */ /* 0x000fe400078e00ff */
[----:B------:R-:W-:Y:S01]  /*67f0*/  FFMA R22, R25, R22, -0.0013887860113754868507 ;  /* 0xbab607ed19167423 */ /* 0x000fe20000000016 */
[----:B------:R-:W-:Y:S01]  /*6800*/  IMAD.MOV.U32 R24, RZ, RZ, 0x3d2aaabb ;  /* 0x3d2aaabbff187424 */ /* 0x000fe200078e00ff */
[----:B------:R0:W5:Y:S01]  /*6810*/  LDG.E R0, desc[UR6][R20.64+0x8] ;  /* 0x0000080614007981 */ /* 0x000162000c1e1900 */
[----:B------:R-:W-:Y:S01]  /*6820*/  LOP3.LUT P1, RZ, R14, 0x2, RZ, 0xc0, !PT ;  /* 0x000000020eff7812 */ /* 0x000fe2000782c0ff */
[----:B------:R-:W-:Y:S01]  /*6830*/  BSSY.RECONVERGENT B2, `(.L_x_105) ;  /* 0x0000019000027945 */ /* 0x000fe20003800200 */
[----:B------:R-:W-:Y:S01]  /*6840*/  FSEL R22, R22, -0.00019574658654164522886, !P0 ;  /* 0xb94d415316167808 */ /* 0x000fe20004000000 */
[----:B------:R-:W-:Y:S01]  /*6850*/  FFMA R17, R16, -R17, 1 ;  /* 0x3f80000010117423 */ /* 0x000fe20000000811 */
[----:B------:R-:W-:-:S02]  /*6860*/  FSEL R24, R24, 0.0083327032625675201416, !P0 ;  /* 0x3c0885e418187808 */ /* 0x000fc40004000000 */
[----:B------:R-:W-:Y:S01]  /*6870*/  FSEL R2, R2, 1, P0 ;  /* 0x3f80000002027808 */ /* 0x000fe20000000000 */
[----:B------:R-:W-:Y:S01]  /*6880*/  FFMA R14, R17, R16, 0.57735025882720947266 ;  /* 0x3f13cd3a110e7423 */ /* 0x000fe20000000010 */
[----:B0-----:R-:W-:Y:S02]  /*6890*/  IMAD.MOV.U32 R20, RZ, RZ, 0x3effffff ;  /* 0x3effffffff147424 */ /* 0x001fe400078e00ff */
[----:B------:R-:W-:-:S03]  /*68a0*/  FFMA R22, R25, R22, R24 ;  /* 0x0000001619167223 */ /* 0x000fc60000000018 */
        /* <DEDUP_REMOVED lines=17> */
.L_x_106:
[----:B------:R-:W-:Y:S05]  /*69c0*/  BSYNC.RECONVERGENT B2 ;  /* 0x0000000000027941 */ /* 0x000fea0003800200 */
.L_x_105:
        /* <DEDUP_REMOVED lines=22> */
[----:B------:R-:W-:-:S07]  /*6b30*/  MOV R2, 0x6b50 ;  /* 0x00006b5000027802 */ /* 0x000fce0000000f00 */
[----:B-----5:R-:W-:Y:S05]  /*6b40*/  CALL.REL.NOINC `($__internal_0_$__cuda_sm20_sqrt_rn_f32_slowpath) ;  /* 0x0000002400e07944 */ /* 0x020fea0003c00000 */
[----:B------:R-:W-:Y:S01]  /*6b50*/  IMAD.MOV.U32 R18, RZ, RZ, R26 ;  /* 0x000000ffff127224 */ /* 0x000fe200078e001a */
[----:B------:R-:W-:Y:S06]  /*6b60*/  BRA `(.L_x_109) ;  /* 0x0000000000107947 */ /* 0x000fec0003800000 */
.L_x_108:
[----:B------:R-:W-:Y:S01]  /*6b70*/  FMUL.FTZ R18, R14, R23 ;  /* 0x000000170e127220 */ /* 0x000fe20000410000 */
[----:B------:R-:W-:-:S03]  /*6b80*/  FMUL.FTZ R2, R23, 0.5 ;  /* 0x3f00000017027820 */ /* 0x000fc60000410000 */
[----:B------:R-:W-:-:S04]  /*6b90*/  FFMA R23, -R18, R18, R14 ;  /* 0x0000001212177223 */ /* 0x000fc8000000010e */
[----:B------:R-:W-:-:S07]  /*6ba0*/  FFMA R18, R23, R2, R18 ;  /* 0x0000000217127223 */ /* 0x000fce0000000012 */
.L_x_109:
[----:B------:R-:W-:Y:S05]  /*6bb0*/  BSYNC.RECONVERGENT B0 ;  /* 0x0000000000007941 */ /* 0x000fea0003800200 */
.L_x_107:
        /* <DEDUP_REMOVED lines=13> */
.L_x_111:
[----:B------:R-:W-:Y:S05]  /*6c90*/  BSYNC.RECONVERGENT B2 ;  /* 0x0000000000027941 */ /* 0x000fea0003800200 */
.L_x_110:
        /* <DEDUP_REMOVED lines=15> */
.L_x_113:
[----:B------:R-:W-:Y:S05]  /*6d90*/  BSYNC.RECONVERGENT B2 ;  /* 0x0000000000027941 */ /* 0x000fea0003800200 */
.L_x_112:
        /* <DEDUP_REMOVED lines=21> */
.L_x_117:
        /* <DEDUP_REMOVED lines=60> */
[----:B------:R-:W-:Y:S01]  /*72b0*/  @P3 IMAD.MOV.U32 R20, RZ, RZ, R5 ;  /* 0x000000ffff143224 */ /* 0x000fe200078e0005 */
[----:B------:R-:W-:Y:S01]  /*72c0*/  @P4 MOV R20, R4 ;  /* 0x0000000400144202 */ /* 0x000fe20000000f00 */
[----:B------:R-:W-:Y:S01]  /*72d0*/  @P5 IMAD.MOV.U32 R20, RZ, RZ, R3 ;  /* 0x000000ffff145224 */ /* 0x000fe200078e0003 */
[----:B------:R-:W-:-:S05]  /*72e0*/  SHF.L.W.U32.HI R2, R18, R17, R2 ;  /* 0x0000001112027219 */ /* 0x000fca0000010e02 */
[----:B------:R-:W-:-:S05]  /*72f0*/  @P0 IMAD.MOV.U32 R20, RZ, RZ, R23 ;  /* 0x000000ffff140224 */ /* 0x000fca00078e0017 */
[----:B------:R-:W-:-:S07]  /*7300*/  SHF.L.W.U32.HI R18, R20, R17, R18 ;  /* 0x0000001114127219 */ /* 0x000fce0000010e12 */
.L_x_119:
[----:B------:R-:W-:Y:S05]  /*7310*/  BSYNC.RECONVERGENT B1 ;  /* 0x0000000000017941 */ /* 0x000fea0003800200 */
.L_x_118:
        /* <DEDUP_REMOVED lines=19> */
.L_x_116:
[----:B------:R-:W-:Y:S01]  /*7450*/  FMUL R2, RZ, R0 ;  /* 0x00000000ff027220 */ /* 0x000fe20000400000 */
[----:B------:R-:W-:-:S07]  /*7460*/  MOV R23, RZ ;  /* 0x000000ff00177202 */ /* 0x000fce0000000f00 */
.L_x_115:
[----:B------:R-:W-:Y:S05]  /*7470*/  BSYNC.RECONVERGENT B0 ;  /* 0x0000000000007941 */ /* 0x000fea0003800200 */
.L_x_114:
[----:B------:R-:W-:Y:S02]  /*7480*/  IMAD.MOV.U32 R18, RZ, RZ, 0x37cbac00 ;  /* 0x37cbac00ff127424 */ /* 0x000fe400078e00ff */
[----:B------:R-:W-:Y:S01]  /*7490*/  FMUL R17, R2, R2 ;  /* 0x0000000202117220 */ /* 0x000fe20000400000 */
[C---:B------:R-:W-:Y:S01]  /*74a0*/  LOP3.LUT R20, R23.reuse, 0x1, RZ, 0xc0, !PT ;  /* 0x0000000117147812 */ /* 0x040fe200078ec0ff */
[----:B------:R-:W-:Y:S01]  /*74b0*/  IMAD.MOV.U32 R21, RZ, RZ, 0x3c0885e4 ;  /* 0x3c0885e4ff157424 */ /* 0x000fe200078e00ff */
[----:B------:R-:W-:Y:S01]  /*74c0*/  IADD3 R23, PT, PT, R23, 0x1, RZ ;  /* 0x0000000117177810 */ /* 0x000fe20007ffe0ff */
[----:B------:R-:W-:Y:S01]  /*74d0*/  FFMA R16, R17, R18, -0.0013887860113754868507 ;  /* 0xbab607ed11107423 */ /* 0x000fe20000000012 */
[----:B------:R-:W-:Y:S01]  /*74e0*/  ISETP.NE.U32.AND P0, PT, R20, 0x1, PT ;  /* 0x000000011400780c */ /* 0x000fe20003f05070 */
[----:B------:R-:W-:Y:S01]  /*74f0*/  IMAD.MOV.U32 R20, RZ, RZ, 0x3e2aaaa8 ;  /* 0x3e2aaaa8ff147424 */ /* 0x000fe200078e00ff */
[----:B------:R-:W-:Y:S01]  /*7500*/  LOP3.LUT P1, RZ, R23, 0x2, RZ, 0xc0, !PT ;  /* 0x0000000217ff7812 */ /* 0x000fe2000782c0ff */
[----:B------:R-:W-:Y:S01]  /*7510*/  BSSY.RECONVERGENT B0, `(.L_x_120) ;  /* 0x000006c000007945 */ /* 0x000fe20003800200 */
[----:B------:R-:W-:-:S02]  /*7520*/  FSEL R16, R16, -0.00019574658654164522886, P0 ;  /* 0xb94d415310107808 */ /* 0x000fc40000000000 */
[----:B------:R-:W-:Y:S02]  /*7530*/  FSEL R22, R21, 0.041666727513074874878, !P0 ;  /* 0x3d2aaabb15167808 */ /* 0x000fe40004000000 */
        /* <DEDUP_REMOVED lines=18> */
.L_x_123:
        /* <DEDUP_REMOVED lines=45> */
[----:B------:R-:W-:Y:S01]  /*7930*/  @P1 IMAD.MOV.U32 R22, RZ, RZ, R5 ;  /* 0x000000ffff161224 */ /* 0x000fe200078e0005 */
[----:B------:R-:W-:Y:S01]  /*7940*/  @P0 MOV R14, R5 ;  /* 0x00000005000e0202 */ /* 0x000fe20000000f00 */
[----:B------:R-:W-:-:S04]  /*7950*/  @P0 IMAD.MOV.U32 R22, RZ, RZ, R4 ;  /* 0x000000ffff160224 */ /* 0x000fc800078e0004 */
[----:B------:R-:W-:Y:S01]  /*7960*/  @P3 IMAD.MOV.U32 R14, RZ, RZ, R4 ;  /* 0x000000ffff0e3224 */ /* 0x000fe200078e0004 */
[----:B------:R-:W-:Y:S01]  /*7970*/  @P3 MOV R22, R3 ;  /* 0x0000000300163202 */ /* 0x000fe20000000f00 */
[----:B------:R-:W-:Y:S02]  /*7980*/  @P5 IMAD.MOV.U32 R14, RZ, RZ, R3 ;  /* 0x000000ffff0e5224 */ /* 0x000fe400078e0003 */
[----:B------:R-:W-:Y:S01]  /*7990*/  @P5 IMAD.MOV.U32 R22, RZ, RZ, R23 ;  /* 0x000000ffff165224 */ /* 0x000fe200078e0017 */
[----:B------:R-:W-:Y:S01]  /*79a0*/  @P4 MOV R14, R23 ;  /* 0x00000017000e4202 */ /* 0x000fe20000000f00 */
[----:B------:R-:W-:Y:S06]  /*79b0*/  @!P6 BRA `(.L_x_125) ;  /* 0x00000000002ce947 */ /* 0x000fec0003800000 */
[----:B------:R-:W-:Y:S02]  /*79c0*/  @P2 IMAD.MOV.U32 R15, RZ, RZ, R8 ;  /* 0x000000ffff0f2224 */ /* 0x000fe400078e0008 */
[----:B------:R-:W-:Y:S01]  /*79d0*/  @P1 IMAD.MOV.U32 R15, RZ, RZ, R7 ;  /* 0x000000ffff0f1224 */ /* 0x000fe200078e0007 */
[----:B------:R-:W-:Y:S01]  /*79e0*/  @P0 MOV R15, R6 ;  /* 0x00000006000f0202 */ /* 0x000fe20000000f00 */
[----:B------:R-:W-:Y:S01]  /*79f0*/  @P3 IMAD.MOV.U32 R15, RZ, RZ, R5 ;  /* 0x000000ffff0f3224 */ /* 0x000fe200078e0005 */
[----:B------:R-:W-:Y:S01]  /*7a00*/  ISETP.EQ.AND P0, PT, R17, 0x8, PT ;  /* 0x000000081100780c */ /* 0x000fe20003f02270 */
[----:B------:R-:W-:Y:S01]  /*7a10*/  @P5 IMAD.MOV.U32 R15, RZ, RZ, R4 ;  /* 0x000000ffff0f5224 */ /* 0x000fe200078e0004 */
[----:B------:R-:W-:Y:S02]  /*7a20*/  @P4 MOV R15, R3 ;  /* 0x00000003000f4202 */ /* 0x000fe40000000f00 */
[----:B------:R-:W-:-:S04]  /*7a30*/  LOP3.LUT R17, R16, 0x1f, RZ, 0xc0, !PT ;  /* 0x0000001f10117812 */ /* 0x000fc800078ec0ff */
[----:B------:R-:W-:-:S05]  /*7a40*/  SHF.L.W.U32.HI R22, R14, R17, R22 ;  /* 0x000000110e167219 */ /* 0x000fca0000010e16 */
[----:B------:R-:W-:-:S05]  /*7a50*/  @P0 IMAD.MOV.U32 R15, RZ, RZ, R23 ;  /* 0x000000ffff0f0224 */ /* 0x000fca00078e0017 */
[----:B------:R-:W-:-:S07]  /*7a60*/  SHF.L.W.U32.HI R14, R15, R17, R14 ;  /* 0x000000110f0e7219 */ /* 0x000fce0000010e0e */
.L_x_125:
[----:B------:R-:W-:Y:S05]  /*7a70*/  BSYNC.RECONVERGENT B1 ;  /* 0x0000000000017941 */ /* 0x000fea0003800200 */
.L_x_124:
        /* <DEDUP_REMOVED lines=19> */
.L_x_122:
[----:B------:R-:W-:Y:S01]  /*7bb0*/  FMUL R14, RZ, R0 ;  /* 0x00000000ff0e7220 */ /* 0x000fe20000400000 */
[----:B------:R-:W-:-:S07]  /*7bc0*/  IMAD.MOV.U32 R24, RZ, RZ, RZ ;  /* 0x000000ffff187224 */ /* 0x000fce00078e00ff */
.L_x_121:
[----:B------:R-:W-:Y:S05]  /*7bd0*/  BSYNC.RECONVERGENT B0 ;  /* 0x0000000000007941 */ /* 0x000fea0003800200 */
.L_x_120:
[----:B------:R-:W-:Y:S01]  /*7be0*/  FMUL R26, R9, 0.63661974668502807617 ;  /* 0x3f22f983091a7820 */ /* 0x000fe20000400000 */
[----:B------:R-:W-:Y:S01]  /*7bf0*/  FMUL R15, R14, R14 ;  /* 0x0000000e0e0f7220 */ /* 0x000fe20000400000 */
[----:B------:R-:W-:Y:S01]  /*7c00*/  LOP3.LUT R16, R24, 0x1, RZ, 0xc0, !PT ;  /* 0x0000000118107812 */ /* 0x000fe200078ec0ff */
[----:B------:R-:W-:Y:S01]  /*7c10*/  IMAD.MOV.U32 R23, RZ, RZ, 0x3effffff ;  /* 0x3effffffff177424 */ /* 0x000fe200078e00ff */
[----:B------:R-:W-:Y:S01]  /*7c20*/  MOV R22, 0x3d2aaabb ;  /* 0x3d2aaabb00167802 */ /* 0x000fe20000000f00 */
[----:B------:R-:W-:Y:S01]  /*7c30*/  FFMA R0, R15, R18, -0.0013887860113754868507 ;  /* 0xbab607ed0f007423 */ /* 0x000fe20000000012 */
[----:B------:R-:W0:Y:S01]  /*7c40*/  F2I.NTZ R26, R26 ;  /* 0x0000001a001a7305 */ /* 0x000e220000203100 */
[----:B------:R-:W-:Y:S01]  /*7c50*/  ISETP.NE.U32.AND P0, PT, R16, 0x1, PT ;  /* 0x000000011000780c */ /* 0x000fe20003f05070 */
[----:B------:R-:W-:Y:S01]  /*7c60*/  BSSY.RECONVERGENT B0, `(.L_x_126) ;  /* 0x0000073000007945 */ /* 0x000fe20003800200 */
[----:B------:R-:W-:Y:S02]  /*7c70*/  LOP3.LUT P1, RZ, R24, 0x2, RZ, 0xc0, !PT ;  /* 0x0000000218ff7812 */ /* 0x000fe4000782c0ff */
[----:B------:R-:W-:-:S02]  /*7c80*/  FSEL R0, R0, -0.00019574658654164522886, !P0 ;  /* 0xb94d415300007808 */ /* 0x000fc40004000000 */
[----:B------:R-:W-:Y:S02]  /*7c90*/  FSEL R16, R22, 0.0083327032625675201416, !P0 ;  /* 0x3c0885e416107808 */ /* 0x000fe40004000000 */
[----:B------:R-:W-:Y:S02]  /*7ca0*/  FSEL R14, R14, 1, P0 ;  /* 0x3f8000000e0e7808 */ /* 0x000fe40000000000 */
[----:B------:R-:W-:Y:S01]  /*7cb0*/  FSETP.GE.AND P2, PT, |R9|, 105615, PT ;  /* 0x47ce47800900780b */ /* 0x000fe20003f46200 */
[----:B------:R-:W-:Y:S01]  /*7cc0*/  FFMA R0, R15, R0, R16 ;  /* 0x000000000f007223 */ /* 0x000fe20000000010 */
[----:B------:R-:W-:Y:S02]  /*7cd0*/  FSEL R16, -R23, -0.16666662693023681641, !P0 ;  /* 0xbe2aaaa817107808 */ /* 0x000fe40004000100 */
[----:B0-----:R-:W-:Y:S01]  /*7ce0*/  I2FP.F32.S32 R24, R26 ;  /* 0x0000001a00187245 */ /* 0x001fe20000201400 */
[----:B------:R-:W-:Y:S02]  /*7cf0*/  IMAD.MOV.U32 R25, RZ, RZ, R26 ;  /* 0x000000ffff197224 */ /* 0x000fe400078e001a */
[C---:B------:R-:W-:Y:S01]  /*7d00*/  FFMA R0, R15.reuse, R0, R16 ;  /* 0x000000000f007223 */ /* 0x040fe20000000010 */
[----:B------:R-:W-:Y:S01]  /*7d10*/  FFMA R15, R15, R14, RZ ;  /* 0x0000000e0f0f7223 */ /* 0x000fe200000000ff */
[----:B------:R-:W-:-:S03]  /*7d20*/  FFMA R17, R24, -1.5707962512969970703, R9 ;  /* 0xbfc90fda18117823 */ /* 0x000fc60000000009 */
[----:B------:R-:W-:Y:S01]  /*7d30*/  FFMA R0, R15, R0, R14 ;  /* 0x000000000f007223 */ /* 0x000fe2000000000e */
[----:B------:R-:W-:-:S03]  /*7d40*/  FFMA R17, R24, -7.5497894158615963534e-08, R17 ;  /* 0xb3a2216818117823 */ /* 0x000fc60000000011 */
[----:B------:R-:W-:Y:S01]  /*7d50*/  @P1 FADD R0, RZ, -R0 ;  /* 0x80000000ff001221 */ /* 0x000fe20000000000 */
[----:B------:R-:W-:-:S03]  /*7d60*/  FFMA R24, R24, -5.3903029534742383927e-15, R17 ;  /* 0xa7c234c518187823 */ /* 0x000fc60000000011 */
[----:B------:R-:W-:Y:S01]  /*7d70*/  FADD R19, R19, R0 ;  /* 0x0000000013137221 */ /* 0x000fe20000000000 */
[----:B------:R-:W-:Y:S02]  /*7d80*/  P2R R0, PR, RZ, 0x4 ;  /* 0x00000004ff007803 */ /* 0x000fe40000000000 */
        /* <DEDUP_REMOVED lines=12> */
.L_x_128:
[----:B0-----:R-:W-:Y:S01]  /*7e50*/  IMAD.U32 R15, RZ, RZ, UR9 ;  /* 0x00000009ff0f7e24 */ /* 0x001fe2000f8e00ff */
[----:B------:R-:W-:-:S05]  /*7e60*/  MOV R14, UR8 ;  /* 0x00000008000e7c02 */ /* 0x000fca0008000f00 */
[----:B------:R-:W2:Y:S01]  /*7e70*/  LDG.E.CONSTANT R15, desc[UR6][R14.64] ;  /* 0x000000060e0f7981 */ /* 0x000ea2000c1e9900 */
[----:B------:R-:W-:Y:S01]  /*7e80*/  UIADD3 UR4, UPT, UPT, UR4, 0x1, URZ ;  /* 0x0000000104047890 */ /* 0x000fe2000fffe0ff */
[C---:B------:R-:W-:Y:S01]  /*7e90*/  ISETP.EQ.AND P1, PT, R26.reuse, 0x4, PT ;  /* 0x000000041a00780c */ /* 0x040fe20003f22270 */
        /* <DEDUP_REMOVED lines=11> */
[C---:B------:R-:W-:Y:S01]  /*7f50*/  ISETP.EQ.AND P0, PT, R26.reuse, RZ, PT ;  /* 0x000000ff1a00720c */ /* 0x040fe20003f02270 */
        /* <DEDUP_REMOVED lines=19> */
[----:B------:R-:W-:-:S03]  /*8090*/  ISETP.EQ.AND P2, PT, R15, -0x4, PT ;  /* 0xfffffffc0f00780c */ /* 0x000fc60003f42270 */
[----:B------:R-:W-:Y:S01]  /*80a0*/  @P0 IMAD.MOV.U32 R26, RZ, RZ, R8 ;  /* 0x000000ffff1a0224 */ /* 0x000fe200078e0008 */
[C---:B------:R-:W-:Y:S01]  /*80b0*/  ISETP.EQ.AND P0, PT, R15.reuse, 0x4, PT ;  /* 0x000000040f00780c */ /* 0x040fe20003f02270 */
[--C-:B------:R-:W-:Y:S01]  /*80c0*/  @P1 IMAD.MOV.U32 R26, RZ, RZ, R7.reuse ;  /* 0x000000ffff1a1224 */ /* 0x100fe200078e0007 */
[----:B------:R-:W-:Y:S01]  /*80d0*/  @P1 MOV R14, R8 ;  /* 0x00000008000e1202 */ /* 0x000fe20000000f00 */
[----:B------:R-:W-:Y:S01]  /*80e0*/  @P5 IMAD.MOV.U32 R14, RZ, RZ, R7 ;  /* 0x000000ffff0e5224 */ /* 0x000fe200078e0007 */
[----:B------:R-:W-:Y:S01]  /*80f0*/  ISETP.EQ.AND P1, PT, R15, RZ, PT ;  /* 0x000000ff0f00720c */ /* 0x000fe20003f22270 */
[----:B------:R-:W-:Y:S01]  /*8100*/  @P4 IMAD.MOV.U32 R14, RZ, RZ, R6 ;  /* 0x000000ffff0e4224 */ /* 0x000fe200078e0006 */
[----:B------:R-:W-:Y:S01]  /*8110*/  @P5 MOV R26, R6 ;  /* 0x00000006001a5202 */ /* 0x000fe20000000f00 */
[----:B------:R-:W-:Y:S01]  /*8120*/  @P4 IMAD.MOV.U32 R26, RZ, RZ, R5 ;  /* 0x000000ffff1a4224 */ /* 0x000fe200078e0005 */
[----:B------:R-:W-:Y:S01]  /*8130*/  @P3 MOV R14, R5 ;  /* 0x00000005000e3202 */ /* 0x000fe20000000f00 */
[--C-:B------:R-:W-:Y:S01]  /*8140*/  @P3 IMAD.MOV.U32 R26, RZ, RZ, R4.reuse ;  /* 0x000000ffff1a3224 */ /* 0x100fe200078e0004 */
[----:B------:R-:W-:Y:S01]  /*8150*/  @P2 MOV R26, R3 ;  /* 0x00000003001a2202 */ /* 0x000fe20000000f00 */
[----:B------:R-:W-:-:S06]  /*8160*/  @P2 IMAD.MOV.U32 R14, RZ, RZ, R4 ;  /* 0x000000ffff0e2224 */ /* 0x000fcc00078e0004 */
[----:B------:R-:W-:Y:S01]  /*8170*/  @P1 IMAD.MOV.U32 R14, RZ, RZ, R3 ;  /* 0x000000ffff0e1224 */ /* 0x000fe200078e0003 */
[----:B------:R-:W-:Y:S01]  /*8180*/  @P0 MOV R14, R27 ;  /* 0x0000001b000e0202 */ /* 0x000fe20000000f00 */
[----:B------:R-:W-:Y:S01]  /*8190*/  @P1 IMAD.MOV.U32 R26, RZ, RZ, R27 ;  /* 0x000000ffff1a1224 */ /* 0x000fe200078e001b */
[----:B------:R-:W-:Y:S06]  /*81a0*/  @!P6 BRA `(.L_x_130) ;  /* 0x00000000002ce947 */ /* 0x000fec0003800000 */
[----:B------:R-:W-:Y:S01]  /*81b0*/  ISETP.EQ.AND P6, PT, R15, 0x8, PT ;  /* 0x000000080f00780c */ /* 0x000fe20003fc2270 */
[----:B------:R-:W-:Y:S01]  /*81c0*/  @P5 IMAD.MOV.U32 R16, RZ, RZ, R8 ;  /* 0x000000ffff105224 */ /* 0x000fe200078e0008 */
[----:B------:R-:W-:Y:S01]  /*81d0*/  LOP3.LUT R15, R0, 0x1f, RZ, 0xc0, !PT ;  /* 0x0000001f000f7812 */ /* 0x000fe200078ec0ff */
[----:B------:R-:W-:Y:S01]  /*81e0*/  @P4 IMAD.MOV.U32 R16, RZ, RZ, R7 ;  /* 0x000000ffff104224 */ /* 0x000fe200078e0007 */
[----:B------:R-:W-:Y:S01]  /*81f0*/  @P3 MOV R16, R6 ;  /* 0x0000000600103202 */ /* 0x000fe20000000f00 */
[----:B------:R-:W-:Y:S01]  /*8200*/  @P2 IMAD.MOV.U32 R16, RZ, RZ, R5 ;  /* 0x000000ffff102224 */ /* 0x000fe200078e0005 */
[----:B------:R-:W-:Y:S01]  /*8210*/  SHF.L.W.U32.HI R26, R14, R15, R26 ;  /* 0x0000000f0e1a7219 */ /* 0x000fe20000010e1a */
[----:B------:R-:W-:Y:S01]  /*8220*/  @P1 IMAD.MOV.U32 R16, RZ, RZ, R4 ;  /* 0x000000ffff101224 */ /* 0x000fe200078e0004 */
[----:B------:R-:W-:-:S05]  /*8230*/  @P0 MOV R16, R3 ;  /* 0x0000000300100202 */ /* 0x000fca0000000f00 */
[----:B------:R-:W-:-:S05]  /*8240*/  @P6 IMAD.MOV.U32 R16, RZ, RZ, R27 ;  /* 0x000000ffff106224 */ /* 0x000fca00078e001b */
[----:B------:R-:W-:-:S07]  /*8250*/  SHF.L.W.U32.HI R14, R16, R15, R14 ;  /* 0x0000000f100e7219 */ /* 0x000fce0000010e0e */
.L_x_130:
[----:B------:R-:W-:Y:S05]  /*8260*/  BSYNC.RECONVERGENT B1 ;  /* 0x0000000000017941 */ /* 0x000fea0003800200 */
.L_x_129:
[C---:B------:R-:W-:Y:S01]  /*8270*/  SHF.L.W.U32.HI R0, R14.reuse, 0x2, R26 ;  /* 0x000000020e007819 */ /* 0x040fe20000010e1a */
        /* <DEDUP_REMOVED lines=10> */
[----:B------:R-:W-:-:S04]  /*8320*/  LOP3.LUT R0, R0, R9, RZ, 0x3c, !PT ;  /* 0x0000000900007212 */ /* 0x000fc800078e3cff */
[----:B------:R-:W-:Y:S02]  /*8330*/  ISETP.GE.AND P1, PT, R0, RZ, PT ;  /* 0x000000ff0000720c */ /* 0x000fe40003f26270 */
[----:B------:R-:W-:-:S05]  /*8340*/  IADD3 R0, PT, PT, -R26, RZ, RZ ;  /* 0x000000ff1a007210 */ /* 0x000fca0007ffe1ff */
[----:B------:R-:W-:Y:S01]  /*8350*/  @!P0 IMAD.MOV.U32 R26, RZ, RZ, R0 ;  /* 0x000000ffff1a8224 */ /* 0x000fe200078e0000 */
[----:B0-----:R-:W-:-:S10]  /*8360*/  DMUL R16, R14, UR4 ;  /* 0x000000040e107c28 */ /* 0x001fd40008000000 */
[----:B------:R-:W0:Y:S02]  /*8370*/  F2F.F32.F64 R16, R16 ;  /* 0x0000001000107310 */ /* 0x000e240000301000 */
[----:B0-----:R-:W-:-:S07]  /*8380*/  FSEL R0, -R16, R16, !P1 ;  /* 0x0000001010007208 */ /* 0x001fce0004800100 */
.L_x_127:
[----:B------:R-:W-:Y:S05]  /*8390*/  BSYNC.RECONVERGENT B0 ;  /* 0x0000000000007941 */ /* 0x000fea0003800200 */
.L_x_126:
[----:B------:R-:W-:Y:S01]  /*83a0*/  LOP3.LUT R14, R26, 0x1, RZ, 0xc0, !PT ;  /* 0x000000011a0e7812 */ /* 0x000fe200078ec0ff */
[----:B------:R-:W-:Y:S01]  /*83b0*/  FMUL R15, R0, R0 ;  /* 0x00000000000f7220 */ /* 0x000fe20000400000 */
[----:B------:R-:W-:Y:S01]  /*83c0*/  VIADD R17, R26, 0x1 ;  /* 0x000000011a117836 */ /* 0x000fe20000000000 */
[----:B------:R-:W-:Y:S01]  /*83d0*/  FSETP.GE.AND P2, PT, |R9|, 105615, PT ;  /* 0x47ce47800900780b */ /* 0x000fe20003f46200 */
[----:B------:R-:W-:Y:S01]  /*83e0*/  BSSY.RECONVERGENT B0, `(.L_x_131) ;  /* 0x000006b000007945 */ /* 0x000fe20003800200 */
[----:B------:R-:W-:Y:S01]  /*83f0*/  ISETP.NE.U32.AND P0, PT, R14, 0x1, PT ;  /* 0x000000010e00780c */ /* 0x000fe20003f05070 */
[----:B------:R-:W-:Y:S01]  /*8400*/  FFMA R14, R15, R18, -0.0013887860113754868507 ;  /* 0xbab607ed0f0e7423 */ /* 0x000fe20000000012 */
[----:B------:R-:W-:Y:S02]  /*8410*/  LOP3.LUT P1, RZ, R17, 0x2, RZ, 0xc0, !PT ;  /* 0x0000000211ff7812 */ /* 0x000fe4000782c0ff */
[----:B------:R-:W-:Y:S02]  /*8420*/  FSEL R16, R21, 0.041666727513074874878, !P0 ;  /* 0x3d2aaabb15107808 */ /* 0x000fe40004000000 */
[----:B------:R-:W-:-:S02]  /*8430*/  FSEL R14, R14, -0.00019574658654164522886, P0 ;  /* 0xb94d41530e0e7808 */ /* 0x000fc40000000000 */
[----:B------:R-:W-:Y:S02]  /*8440*/  FSEL R0, R0, 1, !P0 ;  /* 0x3f80000000007808 */ /* 0x000fe40004000000 */
[----:B------:R-:W-:Y:S01]  /*8450*/  FSEL R21, -R20, -0.4999999701976776123, !P0 ;  /* 0xbeffffff14157808 */ /* 0x000fe20004000100 */
[C---:B------:R-:W-:Y:S02]  /*8460*/  FFMA R14, R15.reuse, R14, R16 ;  /* 0x0000000e0f0e7223 */ /* 0x040fe40000000010 */
[C---:B------:R-:W-:Y:S02]  /*8470*/  FFMA R17, R15.reuse, R0, RZ ;  /* 0x000000000f117223 */ /* 0x040fe400000000ff */
[----:B------:R-:W-:-:S04]  /*8480*/  FFMA R14, R15, R14, R21 ;  /* 0x0000000e0f0e7223 */ /* 0x000fc80000000015 */
[----:B------:R-:W-:-:S04]  /*8490*/  FFMA R0, R17, R14, R0 ;  /* 0x0000000e11007223 */ /* 0x000fc80000000000 */
[----:B------:R-:W-:Y:S01]  /*84a0*/  @P1 FADD R0, RZ, -R0 ;  /* 0x80000000ff001221 */ /* 0x000fe20000000000 */
[----:B------:R-:W-:Y:S06]  /*84b0*/  @!P2 BRA `(.L_x_132) ;  /* 0x000000040074a947 */ /* 0x000fec0003800000 */
[----:B------:R-:W-:-:S13]  /*84c0*/  FSETP.NEU.AND P0, PT, |R9|, +INF , PT ;  /* 0x7f8000000900780b */ /* 0x000fda0003f0d200 */
[----:B------:R-:W-:Y:S01]  /*84d0*/  @!P0 FMUL R24, RZ, R9 ;  /* 0x00000009ff188220 */ /* 0x000fe20000400000 */
[----:B------:R-:W-:Y:S01]  /*84e0*/  @!P0 MOV R25, RZ ;  /* 0x000000ff00198202 */ /* 0x000fe20000000f00 */
[----:B------:R-:W-:Y:S06]  /*84f0*/  @!P0 BRA `(.L_x_132) ;  /* 0x0000000400648947 */ /* 0x000fec0003800000 */
[----:B------:R-:W-:Y:S01]  /*8500*/  IMAD.SHL.U32 R14, R9, 0x100, RZ ;  /* 0x00000100090e7824 */ /* 0x000fe200078e00ff */
[----:B------:R-:W-:Y:S01]  /*8510*/  CS2R R20, SRZ ;  /* 0x0000000000147805 */ /* 0x000fe2000001ff00 */
[----:B------:R-:W0:Y:S03]  /*8520*/  LDCU.64 UR8, c[0x4][URZ] ;  /* 0x01000000ff0877ac */ /* 0x000e260008000a00 */
[----:B------:R-:W-:Y:S01]  /*8530*/  LOP3.LUT R25, R14, 0x80000000, RZ, 0xfc, !PT ;  /* 0x800000000e197812 */ /* 0x000fe200078efcff */
[----:B------:R-:W-:Y:S01]  /*8540*/  UMOV UR5, URZ ;  /* 0x000000ff00057c82 */ /* 0x000fe20008000000 */
[----:B------:R-:W-:-:S05]  /*8550*/  UMOV UR4, URZ ;  /* 0x000000ff00047c82 */ /* 0x000fca0008000000 */
.L_x_133:
        /* <DEDUP_REMOVED lines=43> */
[----:B------:R-:W-:Y:S01]  /*8810*/  @P2 IMAD.MOV.U32 R14, RZ, RZ, R6 ;  /* 0x000000ffff0e2224 */ /* 0x000fe200078e0006 */
[----:B------:R-:W-:Y:S01]  /*8820*/  @P1 MOV R15, R6 ;  /* 0x00000006000f1202 */ /* 0x000fe20000000f00 */
[--C-:B------:R-:W-:Y:S01]  /*8830*/  @P1 IMAD.MOV.U32 R14, RZ, RZ, R5.reuse ;  /* 0x000000ffff0e1224 */ /* 0x100fe200078e0005 */
[----:B------:R-:W-:Y:S01]  /*8840*/  @P0 MOV R14, R4 ;  /* 0x00000004000e0202 */ /* 0x000fe20000000f00 */
[----:B------:R-:W-:-:S04]  /*8850*/  @P0 IMAD.MOV.U32 R15, RZ, RZ, R5 ;  /* 0x000000ffff0f0224 */ /* 0x000fc800078e0005 */
        /* <DEDUP_REMOVED lines=8> */
[----:B------:R-:W-:Y:S01]  /*88e0*/  ISETP.EQ.AND P0, PT, R17, 0x8, PT ;  /* 0x000000081100780c */ /* 0x000fe20003f02270 */
[----:B------:R-:W-:Y:S01]  /*88f0*/  @P3 IMAD.MOV.U32 R8, RZ, RZ, R5 ;  /* 0x000000ffff083224 */ /* 0x000fe200078e0005 */
[----:B------:R-:W-:Y:S01]  /*8900*/  @P5 MOV R8, R4 ;  /* 0x0000000400085202 */ /* 0x000fe20000000f00 */
[----:B------:R-:W-:Y:S01]  /*8910*/  @P4 IMAD.MOV.U32 R8, RZ, RZ, R3 ;  /* 0x000000ffff084224 */ /* 0x000fe200078e0003 */
[----:B------:R-:W-:-:S04]  /*8920*/  LOP3.LUT R16, R16, 0x1f, RZ, 0xc0, !PT ;  /* 0x0000001f10107812 */ /* 0x000fc800078ec0ff */
[----:B------:R-:W-:-:S05]  /*8930*/  SHF.L.W.U32.HI R14, R15, R16, R14 ;  /* 0x000000100f0e7219 */ /* 0x000fca0000010e0e */
[----:B------:R-:W-:-:S05]  /*8940*/  @P0 IMAD.MOV.U32 R8, RZ, RZ, R21 ;  /* 0x000000ffff080224 */ /* 0x000fca00078e0015 */
[----:B------:R-:W-:-:S07]  /*8950*/  SHF.L.W.U32.HI R15, R8, R16, R15 ;  /* 0x00000010080f7219 */ /* 0x000fce0000010e0f */
.L_x_135:
[----:B------:R-:W-:Y:S05]  /*8960*/  BSYNC.RECONVERGENT B1 ;  /* 0x0000000000017941 */ /* 0x000fea0003800200 */
.L_x_134:
        /* <DEDUP_REMOVED lines=18> */
.L_x_132:
[----:B------:R-:W-:Y:S05]  /*8a90*/  BSYNC.RECONVERGENT B0 ;  /* 0x0000000000007941 */ /* 0x000fea0003800200 */
.L_x_131:
[----:B------:R-:W0:Y:S01]  /*8aa0*/  LDC.64 R4, c[0x0][0x398] ;  /* 0x0000e600ff047b82 */ /* 0x000e220000000a00 */
[----:B------:R-:W-:-:S05]  /*8ab0*/  SHF.L.U32 R3, R12, 0x1, RZ ;  /* 0x000000010c037819 */ /* 0x000fca00000006ff */
[----:B0-----:R-:W-:-:S05]  /*8ac0*/  IMAD.WIDE.U32 R4, R3, 0x4, R4 ;  /* 0x0000000403047825 */ /* 0x001fca00078e0004 */
[----:B------:R-:W2:Y:S04]  /*8ad0*/  LDG.E R6, desc[UR6][R4.64] ;  /* 0x0000000604067981 */ /* 0x000ea8000c1e1900 */
[----:B------:R0:W3:Y:S01]  /*8ae0*/  LDG.E R7, desc[UR6][R4.64+0x4] ;  /* 0x0000040604077981 */ /* 0x0000e2000c1e1900 */
[----:B------:R-:W-:Y:S01]  /*8af0*/  FMUL R3, R24, R24 ;  /* 0x0000001818037220 */ /* 0x000fe20000400000 */
[C---:B------:R-:W-:Y:S01]  /*8b00*/  LOP3.LUT R8, R25.reuse, 0x1, RZ, 0xc0, !PT ;  /* 0x0000000119087812 */ /* 0x040fe200078ec0ff */
[----:B------:R-:W-:Y:S01]  /*8b10*/  IMAD.MOV.U32 R15, RZ, RZ, 0x3e2aaaab ;  /* 0x3e2aaaabff0f7424 */ /* 0x000fe200078e00ff */
[----:B------:R-:W-:Y:S01]  /*8b20*/  LOP3.LUT P1, RZ, R25, 0x2, RZ, 0xc0, !PT ;  /* 0x0000000219ff7812 */ /* 0x000fe2000782c0ff */
[----:B------:R-:W-:Y:S01]  /*8b30*/  FFMA R18, R3, R18, -0.0013887860113754868507 ;  /* 0xbab607ed03127423 */ /* 0x000fe20000000012 */
[----:B------:R-:W-:Y:S01]  /*8b40*/  ISETP.NE.U32.AND P0, PT, R8, 0x1, PT ;  /* 0x000000010800780c */ /* 0x000fe20003f05070 */
[----:B------:R-:W-:Y:S01]  /*8b50*/  IMAD.MOV.U32 R8, RZ, RZ, 0x40c00000 ;  /* 0x40c00000ff087424 */ /* 0x000fe200078e00ff */
[----:B------:R-:W-:Y:S02]  /*8b60*/  BSSY.RECONVERGENT B2, `(.L_x_136) ;  /* 0x0000020000027945 */ /* 0x000fe40003800200 */
[----:B------:R-:W-:Y:S01]  /*8b70*/  FSEL R22, R22, 0.0083327032625675201416, !P0 ;  /* 0x3c0885e416167808 */ /* 0x000fe20004000000 */
[----:B------:R-:W-:Y:S01]  /*8b80*/  FFMA R8, R15, -R8, 1 ;  /* 0x3f8000000f087423 */ /* 0x000fe20000000808 */
[----:B------:R-:W-:Y:S01]  /*8b90*/  FSEL R18, R18, -0.00019574658654164522886, !P0 ;  /* 0xb94d415312127808 */ /* 0x000fe20004000000 */
[----:B0-----:R-:W-:Y:S01]  /*8ba0*/  FMUL R5, R28, 100 ;  /* 0x42c800001c057820 */ /* 0x001fe20000400000 */
[----:B------:R-:W-:Y:S01]  /*8bb0*/  FSEL R23, -R23, -0.16666662693023681641, !P0 ;  /* 0xbe2aaaa817177808 */ /* 0x000fe20004000100 */
[----:B------:R-:W-:Y:S01]  /*8bc0*/  FFMA R15, R8, R15, 0.16666667163372039795 ;  /* 0x3e2aaaab080f7423 */ /* 0x000fe2000000000f */
[----:B------:R-:W-:Y:S01]  /*8bd0*/  FSEL R24, R24, 1, P0 ;  /* 0x3f80000018187808 */ /* 0x000fe20000000000 */
[C---:B------:R-:W-:Y:S01]  /*8be0*/  FFMA R18, R3.reuse, R18, R22 ;  /* 0x0000001203127223 */ /* 0x040fe20000000016 */
[----:B------:R-:W0:Y:S01]  /*8bf0*/  FCHK P0, R2, 6 ;  /* 0x40c0000002007902 */ /* 0x000e220000000000 */
[----:B------:R-:W-:Y:S01]  /*8c00*/  FFMA R8, RZ, R0, R5 ;  /* 0x00000000ff087223 */ /* 0x000fe20000000005 */
[----:B------:R-:W-:Y:S01]  /*8c10*/  FFMA R16, R2, R15, RZ ;  /* 0x0000000f02107223 */ /* 0x000fe200000000ff */
[C---:B------:R-:W-:Y:S01]  /*8c20*/  FFMA R18, R3.reuse, R18, R23 ;  /* 0x0000001203127223 */ /* 0x040fe20000000017 */
[----:B------:R-:W-:Y:S01]  /*8c30*/  FFMA R3, R3, R24, RZ ;  /* 0x0000001803037223 */ /* 0x000fe200000000ff */
[----:B------:R-:W-:-:S03]  /*8c40*/  FMUL R5, RZ, R5 ;  /* 0x00000005ff057220 */ /* 0x000fc60000400000 */
[----:B------:R-:W-:Y:S01]  /*8c50*/  FFMA R4, R3, R18, R24 ;  /* 0x0000001203047223 */ /* 0x000fe20000000018 */
[----:B------:R-:W-:-:S03]  /*8c60*/  FMUL R3, R13, 100 ;  /* 0x42c800000d037820 */ /* 0x000fc60000400000 */
[----:B------:R-:W-:-:S04]  /*8c70*/  @P1 FADD R4, RZ, -R4 ;  /* 0x80000004ff041221 */ /* 0x000fc80000000000 */
[----:B------:R-:W-:-:S04]  /*8c80*/  FFMA R14, RZ, R4, R3 ;  /* 0x00000004ff0e7223 */ /* 0x000fc80000000003 */
[----:B------:R-:W-:Y:S01]  /*8c90*/  FMUL R14, R14, 0.0010000000474974513054 ;  /* 0x3a83126f0e0e7820 */ /* 0x000fe20000400000 */
[----:B--2---:R-:W-:Y:S01]  /*8ca0*/  FMUL R13, R6, 0.004472136031836271286 ;  /* 0x3b928aff060d7820 */ /* 0x004fe20000400000 */
[----:B------:R-:W-:-:S03]  /*8cb0*/  FFMA R6, R16, -6, R2 ;  /* 0xc0c0000010067823 */ /* 0x000fc60000000002 */
[----:B------:R-:W-:Y:S01]  /*8cc0*/  FFMA R13, R8, 0.0010000000474974513054, R13 ;  /* 0x3a83126f080d7823 */ /* 0x000fe2000000000d */
[----:B---3--:R-:W-:Y:S01]  /*8cd0*/  FFMA R14, R7, 0.004472136031836271286, R14 ;  /* 0x3b928aff070e7823 */ /* 0x008fe2000000000e */
[----:B------:R-:W-:Y:S02]  /*8ce0*/  FFMA R6, R15, R6, R16 ;  /* 0x000000060f067223 */ /* 0x000fe40000000010 */
[----:B------:R-:W-:Y:S01]  /*8cf0*/  FADD R10, R10, R13 ;  /* 0x0000000d0a0a7221 */ /* 0x000fe20000000000 */
[----:B------:R-:W-:Y:S01]  /*8d00*/  FADD R11, R11, R14 ;  /* 0x0000000e0b0b7221 */ /* 0x000fe20000000000 */
[----:B0-----:R-:W-:Y:S06]  /*8d10*/  @!P0 BRA `(.L_x_137) ;  /* 0x0000000000108947 */ /* 0x001fec0003800000 */
[----:B------:R-:W-:Y:S02]  /*8d20*/  MOV R26, 0x40c00000 ;  /* 0x40c00000001a7802 */ /* 0x000fe40000000f00 */
[----:B------:R-:W-:-:S07]  /*8d30*/  MOV R14, 0x8d50 ;  /* 0x00008d50000e7802 */ /* 0x000fce0000000f00 */
[----:B------:R-:W-:Y:S05]  /*8d40*/  CALL.REL.NOINC `($__internal_1_$__cuda_sm3x_div_rn_noftz_f32_slowpath) ;  /* 0x0000000400b87944 */ /* 0x000fea0003c00000 */
[----:B------:R-:W-:-:S07]  /*8d50*/  IMAD.MOV.U32 R6, RZ, RZ, R2 ;  /* 0x000000ffff067224 */ /* 0x000fce00078e0002 */
.L_x_137:
[----:B------:R-:W-:Y:S05]  /*8d60*/  BSYNC.RECONVERGENT B2 ;  /* 0x0000000000027941 */ /* 0x000fea0003800200 */
.L_x_136:
[----:B------:R-:W-:Y:S02]  /*8d70*/  HFMA2 R7, -RZ, RZ, 2.375, 0 ;  /* 0x40c00000ff077431 */ /* 0x000fe400000001ff */
[----:B------:R-:W-:Y:S01]  /*8d80*/  IMAD.MOV.U32 R2, RZ, RZ, 0x3e2aaaab ;  /* 0x3e2aaaabff027424 */ /* 0x000fe200078e00ff */
[----:B------:R-:W0:Y:S01]  /*8d90*/  FCHK P0, R19, 6 ;  /* 0x40c0000013007902 */ /* 0x000e220000000000 */
[----:B------:R-:W-:Y:S01]  /*8da0*/  BSSY.RECONVERGENT B2, `(.L_x_138) ;  /* 0x000000d000027945 */ /* 0x000fe20003800200 */
[----:B------:R-:W-:Y:S01]  /*8db0*/  FFMA R5, RZ, R6, R5 ;  /* 0x00000006ff057223 */ /* 0x000fe20000000005 */
[----:B------:R-:W-:Y:S01]  /*8dc0*/  FMUL R3, RZ, R3 ;  /* 0x00000003ff037220 */ /* 0x000fe20000400000 */
[----:B------:R-:W-:-:S04]  /*8dd0*/  FFMA R7, R2, -R7, 1 ;  /* 0x3f80000002077423 */ /* 0x000fc80000000807 */
[----:B------:R-:W-:-:S04]  /*8de0*/  FFMA R13, R7, R2, 0.16666667163372039795 ;  /* 0x3e2aaaab070d7423 */ /* 0x000fc80000000002 */
[----:B------:R-:W-:-:S04]  /*8df0*/  FFMA R2, R19, R13, RZ ;  /* 0x0000000d13027223 */ /* 0x000fc800000000ff */
[----:B------:R-:W-:-:S04]  /*8e00*/  FFMA R7, R2, -6, R19 ;  /* 0xc0c0000002077823 */ /* 0x000fc80000000013 */
[----:B------:R-:W-:Y:S01]  /*8e10*/  FFMA R2, R13, R7, R2 ;  /* 0x000000070d027223 */ /* 0x000fe20000000002 */
[----:B0-----:R-:W-:Y:S06]  /*8e20*/  @!P0 BRA `(.L_x_139) ;  /* 0x0000000000108947 */ /* 0x001fec0003800000 */
[----:B------:R-:W-:Y:S01]  /*8e30*/  IMAD.MOV.U32 R2, RZ, RZ, R19 ;  /* 0x000000ffff027224 */ /* 0x000fe200078e0013 */
[----:B------:R-:W-:Y:S01]  /*8e40*/  MOV R14, 0x8e70 ;  /* 0x00008e70000e7802 */ /* 0x000fe20000000f00 */
[----:B------:R-:W-:-:S07]  /*8e50*/  IMAD.MOV.U32 R26, RZ, RZ, 0x40c00000 ;  /* 0x40c00000ff1a7424 */ /* 0x000fce00078e00ff */
[----:B------:R-:W-:Y:S05]  /*8e60*/  CALL.REL.NOINC `($__internal_1_$__cuda_sm3x_div_rn_noftz_f32_slowpath) ;  /* 0x0000000400707944 */ /* 0x000fea0003c00000 */
.L_x_139:
[----:B------:R-:W-:Y:S05]  /*8e70*/  BSYNC.RECONVERGENT B2 ;  /* 0x0000000000027941 */ /* 0x000fea0003800200 */
.L_x_138:
[----:B------:R-:W0:Y:S02]  /*8e80*/  LDC.64 R6, c[0x0][0x3a0] ;  /* 0x0000e800ff067b82 */ /* 0x000e240000000a00 */
[----:B0-----:R-:W-:-:S06]  /*8e90*/  IMAD.WIDE.U32 R6, R12, 0x4, R6 ;  /* 0x000000040c067825 */ /* 0x001fcc00078e0006 */
[----:B------:R-:W2:Y:S01]  /*8ea0*/  LDG.E R6, desc[UR6][R6.64] ;  /* 0x0000000606067981 */ /* 0x000ea2000c1e1900 */
[----:B------:R-:W-:Y:S01]  /*8eb0*/  FFMA R3, RZ, R2, R3 ;  /* 0x00000002ff037223 */ /* 0x000fe20000000003 */
[----:B------:R-:W-:Y:S01]  /*8ec0*/  FMUL R5, R4, R5 ;  /* 0x0000000504057220 */ /* 0x000fe20000400000 */
[----:B------:R-:W-:Y:S03]  /*8ed0*/  BSSY.RECONVERGENT B0, `(.L_x_140) ;  /* 0x000001c000007945 */ /* 0x000fe60003800200 */
[----:B------:R-:W-:-:S04]  /*8ee0*/  FFMA R3, R0, R3, -R5 ;  /* 0x0000000300037223 */ /* 0x000fc80000000805 */
[----:B------:R-:W-:-:S04]  /*8ef0*/  FMUL R3, R3, 0.0010000000474974513054 ;  /* 0x3a83126f03037820 */ /* 0x000fc80000400000 */
[----:B--2---:R-:W-:-:S04]  /*8f00*/  FFMA R0, R6, 0.024494897574186325073, R3 ;  /* 0x3cc8a98606007823 */ /* 0x004fc80000000003 */
[----:B------:R-:W-:-:S05]  /*8f10*/  FADD R9, R9, R0 ;  /* 0x0000000009097221 */ /* 0x000fca0000000000 */
[----:B------:R-:W-:-:S13]  /*8f20*/  FSETP.GEU.AND P0, PT, R9, -3.1415927410125732422, PT ;  /* 0xc0490fdb0900780b */ /* 0x000fda0003f0e000 */
[----:B------:R-:W-:Y:S05]  /*8f30*/  @P0 BRA `(.L_x_141) ;  /* 0x0000000000540947 */ /* 0x000fea0003800000 */
[----:B------:R-:W-:Y:S01]  /*8f40*/  FADD R0, R9, 18.84955596923828125 ;  /* 0x4196cbe409007421 */ /* 0x000fe20000000000 */
[----:B------:R-:W-:Y:S01]  /*8f50*/  BSSY.RECONVERGENT B1, `(.L_x_142) ;  /* 0x000000d000017945 */ /* 0x000fe20003800200 */
[----:B------:R-:W-:-:S03]  /*8f60*/  PLOP3.LUT P0, PT, PT, PT, PT, 0x80, 0x8 ;  /* 0x000000000008781c */ /* 0x000fc60003f0f070 */
[----:B------:R-:W-:-:S13]  /*8f70*/  FSETP.GEU.AND P1, PT, R0, -3.1415927410125732422, PT ;  /* 0xc0490fdb0000780b */ /* 0x000fda0003f2e000 */
[----:B------:R-:W-:Y:S05]  /*8f80*/  @P1 BRA `(.L_x_143) ;  /* 0x0000000000241947 */ /* 0x000fea0003800000 */
[----:B------:R-:W-:Y:S01]  /*8f90*/  BSSY.RECONVERGENT B2, `(.L_x_144) ;  /* 0x0000007000027945 */ /* 0x000fe20003800200 */
.L_x_145:
[----:B------:R-:W-:-:S04]  /*8fa0*/  FADD R9, R9, 6.2831854820251464844 ;  /* 0x40c90fdb09097421 */ /* 0x000fc80000000000 */
[----:B------:R-:W-:-:S04]  /*8fb0*/  FADD R9, R9, 6.2831854820251464844 ;  /* 0x40c90fdb09097421 */ /* 0x000fc80000000000 */
[----:B------:R-:W-:-:S04]  /*8fc0*/  FADD R9, R9, 6.2831854820251464844 ;  /* 0x40c90fdb09097421 */ /* 0x000fc80000000000 */
[----:B------:R-:W-:-:S05]  /*8fd0*/  FADD R9, R9, 6.2831854820251464844 ;  /* 0x40c90fdb09097421 */ /* 0x000fca0000000000 */
[----:B------:R-:W-:-:S13]  /*8fe0*/  FSETP.GEU.AND P0, PT, R9, -21.991147994995117188, PT ;  /* 0xc1afeddf0900780b */ /* 0x000fda0003f0e000 */
[----:B------:R-:W-:Y:S05]  /*8ff0*/  @!P0 BRA `(.L_x_145) ;  /* 0xfffffffc00e88947 */ /* 0x000fea000383ffff */
[----:B------:R-:W-:Y:S05]  /*9000*/  BSYNC.RECONVERGENT B2 ;  /* 0x0000000000027941 */ /* 0x000fea0003800200 */
.L_x_144:
[----:B------:R-:W-:-:S13]  /*9010*/  PLOP3.LUT P0, PT, PT, PT, PT, 0x8, 0x80 ;  /* 0x000000000080781c */ /* 0x000fda0003f0e170 */
.L_x_143:
[----:B------:R-:W-:Y:S05]  /*9020*/  BSYNC.RECONVERGENT B1 ;  /* 0x0000000000017941 */ /* 0x000fea0003800200 */
.L_x_142:
[----:B------:R-:W-:-:S05]  /*9030*/  FADD R0, R9, 6.2831854820251464844 ;  /* 0x40c90fdb09007421 */ /* 0x000fca0000000000 */
[----:B------:R-:W-:-:S13]  /*9040*/  FSETP.GEU.AND P1, PT, R0, -3.1415927410125732422, PT ;  /* 0xc0490fdb0000780b */ /* 0x000fda0003f2e000 */
[----:B------:R-:W-:Y:S01]  /*9050*/  @!P1 FADD R9, R0, 6.2831854820251464844 ;  /* 0x40c90fdb00099421 */ /* 0x000fe20000000000 */
[----:B------:R-:W-:-:S04]  /*9060*/  @!P1 PLOP3.LUT P0, PT, PT, PT, PT, 0x8, 0x80 ;  /* 0x000000000080981c */ /* 0x000fc80003f0e170 */
[----:B------:R-:W-:-:S13]  /*9070*/  FSETP.LT.OR P0, PT, R9, -3.1415927410125732422, P0 ;  /* 0xc0490fdb0900780b */ /* 0x000fda0000701400 */
[----:B------:R-:W-:-:S07]  /*9080*/  @P0 FADD R9, R9, 6.2831854820251464844 ;  /* 0x40c90fdb09090421 */ /* 0x000fce0000000000 */
.L_x_141:
[----:B------:R-:W-:Y:S05]  /*9090*/  BSYNC.RECONVERGENT B0 ;  /* 0x0000000000007941 */ /* 0x000fea0003800200 */
.L_x_140:
[----:B------:R-:W-:Y:S01]  /*90a0*/  FSETP.GT.AND P0, PT, R9, 3.1415927410125732422, PT ;  /* 0x40490fdb0900780b */ /* 0x000fe20003f04000 */
[----:B------:R-:W-:-:S12]  /*90b0*/  BSSY.RECONVERGENT B0, `(.L_x_146) ;  /* 0x0000017000007945 */ /* 0x000fd80003800200 */
[----:B------:R-:W-:Y:S05]  /*90c0*/  @!P0 BRA `(.L_x_147) ;  /* 0x0000000000548947 */ /* 0x000fea0003800000 */
[----:B------:R-:W-:Y:S01]  /*90d0*/  FADD R0, R9, -18.84955596923828125 ;  /* 0xc196cbe409007421 */ /* 0x000fe20000000000 */
[----:B------:R-:W-:Y:S01]  /*90e0*/  BSSY.RECONVERGENT B1, `(.L_x_148) ;  /* 0x000000d000017945 */ /* 0x000fe20003800200 */
[----:B------:R-:W-:-:S03]  /*90f0*/  PLOP3.LUT P0, PT, PT, PT, PT, 0x80, 0x8 ;  /* 0x000000000008781c */ /* 0x000fc60003f0f070 */
[----:B------:R-:W-:-:S13]  /*9100*/  FSETP.GT.AND P1, PT, R0, 3.1415927410125732422, PT ;  /* 0x40490fdb0000780b */ /* 0x000fda0003f24000 */
[----:B------:R-:W-:Y:S05]  /*9110*/  @!P1 BRA `(.L_x_149) ;  /* 0x0000000000249947 */ /* 0x000fea0003800000 */
[----:B------:R-:W-:Y:S01]  /*9120*/  BSSY.RECONVERGENT B2, `(.L_x_150) ;  /* 0x0000007000027945 */ /* 0x000fe20003800200 */
.L_x_151:
[----:B------:R-:W-:-:S04]  /*9130*/  FADD R9, R9, -6.2831854820251464844 ;  /* 0xc0c90fdb09097421 */ /* 0x000fc80000000000 */
[----:B------:R-:W-:-:S04]  /*9140*/  FADD R9, R9, -6.2831854820251464844 ;  /* 0xc0c90fdb09097421 */ /* 0x000fc80000000000 */
[----:B------:R-:W-:-:S04]  /*9150*/  FADD R9, R9, -6.2831854820251464844 ;  /* 0xc0c90fdb09097421 */ /* 0x000fc80000000000 */
[----:B------:R-:W-:-:S05]  /*9160*/  FADD R9, R9, -6.2831854820251464844 ;  /* 0xc0c90fdb09097421 */ /* 0x000fca0000000000 */
[----:B------:R-:W-:-:S13]  /*9170*/  FSETP.GT.AND P0, PT, R9, 21.991147994995117188, PT ;  /* 0x41afeddf0900780b */ /* 0x000fda0003f04000 */
[----:B------:R-:W-:Y:S05]  /*9180*/  @P0 BRA `(.L_x_151) ;  /* 0xfffffffc00e80947 */ /* 0x000fea000383ffff */
[----:B------:R-:W-:Y:S05]  /*9190*/  BSYNC.RECONVERGENT B2 ;  /* 0x0000000000027941 */ /* 0x000fea0003800200 */
.L_x_150:
[----:B------:R-:W-:-:S13]  /*91a0*/  PLOP3.LUT P0, PT, PT, PT, PT, 0x8, 0x80 ;  /* 0x000000000080781c */ /* 0x000fda0003f0e170 */
.L_x_149:
[----:B------:R-:W-:Y:S05]  /*91b0*/  BSYNC.RECONVERGENT B1 ;  /* 0x0000000000017941 */ /* 0x000fea0003800200 */
.L_x_148:
[----:B------:R-:W-:-:S05]  /*91c0*/  FADD R0, R9, -6.2831854820251464844 ;  /* 0xc0c90fdb09007421 */ /* 0x000fca0000000000 */
[----:B------:R-:W-:-:S13]  /*91d0*/  FSETP.GT.AND P1, PT, R0, 3.1415927410125732422, PT ;  /* 0x40490fdb0000780b */ /* 0x000fda0003f24000 */
[----:B------:R-:W-:Y:S01]  /*91e0*/  @P1 FADD R9, R0, -6.2831854820251464844 ;  /* 0xc0c90fdb00091421 */ /* 0x000fe20000000000 */
[----:B------:R-:W-:-:S04]  /*91f0*/  @P1 PLOP3.LUT P0, PT, PT, PT, PT, 0x8, 0x80 ;  /* 0x000000000080181c */ /* 0x000fc80003f0e170 */
[----:B------:R-:W-:-:S13]  /*9200*/  FSETP.GT.OR P0, PT, R9, 3.1415927410125732422, P0 ;  /* 0x40490fdb0900780b */ /* 0x000fda0000704400 */
[----:B------:R-:W-:-:S07]  /*9210*/  @P0 FADD R9, R9, -6.2831854820251464844 ;  /* 0xc0c90fdb09090421 */ /* 0x000fce0000000000 */
.L_x_147:
[----:B------:R-:W-:Y:S05]  /*9220*/  BSYNC.RECONVERGENT B0 ;  /* 0x0000000000007941 */ /* 0x000fea0003800200 */
.L_x_146:
[----:B------:R-:W0:Y:S01]  /*9230*/  LDC.64 R2, c[0x0][0x380] ;  /* 0x0000e000ff027b82 */ /* 0x000e220000000a00 */
[C---:B------:R-:W-:Y:S01]  /*9240*/  ISETP.NE.AND P0, PT, R12.reuse, RZ, PT ;  /* 0x000000ff0c00720c */ /* 0x040fe20003f05270 */
[----:B0-----:R-:W-:-:S05]  /*9250*/  IMAD.WIDE.U32 R2, R12, 0xc, R2 ;  /* 0x0000000c0c027825 */ /* 0x001fca00078e0002 */
[----:B------:R0:W-:Y:S04]  /*9260*/  STG.E desc[UR6][R2.64+0x8], R9 ;  /* 0x0000080902007986 */ /* 0x0001e8000c101906 */
[----:B------:R0:W-:Y:S04]  /*9270*/  STG.E desc[UR6][R2.64], R10 ;  /* 0x0000000a02007986 */ /* 0x0001e8000c101906 */
[----:B------:R0:W-:Y:S01]  /*9280*/  STG.E desc[UR6][R2.64+0x4], R11 ;  /* 0x0000040b02007986 */ /* 0x0001e2000c101906 */
[----:B------:R-:W-:Y:S05]  /*9290*/  @P0 EXIT ;  /* 0x000000000000094d */ /* 0x000fea0003800000 */
[----:B0-----:R-:W0:Y:S02]  /*92a0*/  LDC.64 R2, c[0x0][0x3a8] ;  /* 0x0000ea00ff027b82 */ /* 0x001e240000000a00 */
[----:B0-----:R-:W-:Y:S01]  /*92b0*/  STG.E.64 desc[UR6][R2.64], R10 ;  /* 0x0000000a02007986 */ /* 0x001fe2000c101b06 */
[----:B------:R-:W-:Y:S05]  /*92c0*/  EXIT ;  /* 0x000000000000794d */ /* 0x000fea0003800000 */
        .weak           $__internal_0_$__cuda_sm20_sqrt_rn_f32_slowpath
        .type           $__internal_0_$__cuda_sm20_sqrt_rn_f32_slowpath,@function
        .size           $__internal_0_$__cuda_sm20_sqrt_rn_f32_slowpath,($__internal_1_$__cuda_sm3x_div_rn_noftz_f32_slowpath - $__internal_0_$__cuda_sm20_sqrt_rn_f32_slowpath)
$__internal_0_$__cuda_sm20_sqrt_rn_f32_slowpath:
[----:B------:R-:W-:-:S13]  /*92d0*/  LOP3.LUT P0, RZ, R14, 0x7fffffff, RZ, 0xc0, !PT ;  /* 0x7fffffff0eff7812 */ /* 0x000fda000780c0ff */
[----:B------:R-:W-:Y:S01]  /*92e0*/  @!P0 MOV R26, R14 ;  /* 0x0000000e001a8202 */ /* 0x000fe20000000f00 */
[----:B------:R-:W-:Y:S06]  /*92f0*/  @!P0 BRA `(.L_x_152) ;  /* 0x0000000000408947 */ /* 0x000fec0003800000 */
[----:B------:R-:W-:-:S13]  /*9300*/  FSETP.GEU.FTZ.AND P0, PT, R14, RZ, PT ;  /* 0x000000ff0e00720b */ /* 0x000fda0003f1e000 */
[----:B------:R-:W-:Y:S01]  /*9310*/  @!P0 IMAD.MOV.U32 R26, RZ, RZ, 0x7fffffff ;  /* 0x7fffffffff1a8424 */ /* 0x000fe200078e00ff */
[----:B------:R-:W-:Y:S06]  /*9320*/  @!P0 BRA `(.L_x_152) ;  /* 0x0000000000348947 */ /* 0x000fec0003800000 */
[----:B------:R-:W-:-:S13]  /*9330*/  FSETP.GTU.FTZ.AND P0, PT, |R14|, +INF , PT ;  /* 0x7f8000000e00780b */ /* 0x000fda0003f1c200 */
[----:B------:R-:W-:Y:S01]  /*9340*/  @P0 FADD.FTZ R26, R14, 1 ;  /* 0x3f8000000e1a0421 */ /* 0x000fe20000010000 */
[----:B------:R-:W-:Y:S06]  /*9350*/  @P0 BRA `(.L_x_152) ;  /* 0x0000000000280947 */ /* 0x000fec0003800000 */
[----:B------:R-:W-:-:S13]  /*9360*/  FSETP.NEU.FTZ.AND P0, PT, |R14|, +INF , PT ;  /* 0x7f8000000e00780b */ /* 0x000fda0003f1d200 */
[----:B------:R-:W-:Y:S01]  /*9370*/  @P0 FFMA R25, R14, 1.84467440737095516160e+19, RZ ;  /* 0x5f8000000e190823 */ /* 0x000fe200000000ff */
[----:B------:R-:W-:-:S03]  /*9380*/  @!P0 IMAD.MOV.U32 R26, RZ, RZ, R14 ;  /* 0x000000ffff1a8224 */ /* 0x000fc600078e000e */
[----:B------:R-:W0:Y:S02]  /*9390*/  @P0 MUFU.RSQ R22, R25 ;  /* 0x0000001900160308 */ /* 0x000e240000001400 */
[----:B0-----:R-:W-:Y:S01]  /*93a0*/  @P0 FMUL.FTZ R24, R25, R22 ;  /* 0x0000001619180220 */ /* 0x001fe20000410000 */
[----:B------:R-:W-:-:S03]  /*93b0*/  @P0 FMUL.FTZ R22, R22, 0.5 ;  /* 0x3f00000016160820 */ /* 0x000fc60000410000 */
[----:B------:R-:W-:-:S04]  /*93c0*/  @P0 FADD.FTZ R23, -R24, -RZ ;  /* 0x800000ff18170221 */ /* 0x000fc80000010100 */
[----:B------:R-:W-:-:S04]  /*93d0*/  @P0 FFMA R23, R24, R23, R25 ;  /* 0x0000001718170223 */ /* 0x000fc80000000019 */
[----:B------:R-:W-:-:S04]  /*93e0*/  @P0 FFMA R22, R23, R22, R24 ;  /* 0x0000001617160223 */ /* 0x000fc80000000018 */
[----:B------:R-:W-:-:S07]  /*93f0*/  @P0 FMUL.FTZ R26, R22, 2.3283064365386962891e-10 ;  /* 0x2f800000161a0820 */ /* 0x000fce0000410000 */
.L_x_152:
[----:B------:R-:W-:Y:S01]  /*9400*/  MOV R22, R2 ;  /* 0x0000000200167202 */ /* 0x000fe20000000f00 */
[----:B------:R-:W-:-:S04]  /*9410*/  IMAD.MOV.U32 R23, RZ, RZ, 0x0 ;  /* 0x00000000ff177424 */ /* 0x000fc800078e00ff */
[----:B------:R-:W-:Y:S05]  /*9420*/  RET.REL.NODEC R22 `(_Z25Kerneltimestep_OverdampedP10particle_tPiPfS2_S2_P6float2) ;  /* 0xffffff6816f47950 */ /* 0x000fea0003c3ffff */
        .weak           $__internal_1_$__cuda_sm3x_div_rn_noftz_f32_slowpath
        .type           $__internal_1_$__cuda_sm3x_div_rn_noftz_f32_slowpath,@function
        .size           $__internal_1_$__cuda_sm3x_div_rn_noftz_f32_slowpath,(.L_x_166 - $__internal_1_$__cuda_sm3x_div_rn_noftz_f32_slowpath)
$__internal_1_$__cuda_sm3x_div_rn_noftz_f32_slowpath:
[----:B------:R-:W-:Y:S01]  /*9430*/  SHF.R.U32.HI R22, RZ, 0x17, R26 ;  /* 0x00000017ff167819 */ /* 0x000fe2000001161a */
[----:B------:R-:W-:Y:S01]  /*9440*/  BSSY.RECONVERGENT B0, `(.L_x_153) ;  /* 0x0000063000007945 */ /* 0x000fe20003800200 */
[----:B------:R-:W-:Y:S02]  /*9450*/  SHF.R.U32.HI R24, RZ, 0x17, R2 ;  /* 0x00000017ff187819 */ /* 0x000fe40000011602 */
[----:B------:R-:W-:Y:S02]  /*9460*/  LOP3.LUT R22, R22, 0xff, RZ, 0xc0, !PT ;  /* 0x000000ff16167812 */ /* 0x000fe400078ec0ff */
[----:B------:R-:W-:-:S03]  /*9470*/  LOP3.LUT R24, R24, 0xff, RZ, 0xc0, !PT ;  /* 0x000000ff18187812 */ /* 0x000fc600078ec0ff */
[----:B------:R-:W-:Y:S01]  /*9480*/  VIADD R23, R22, 0xffffffff ;  /* 0xffffffff16177836 */ /* 0x000fe20000000000 */
[----:B------:R-:W-:-:S04]  /*9490*/  IADD3 R25, PT, PT, R24, -0x1, RZ ;  /* 0xffffffff18197810 */ /* 0x000fc80007ffe0ff */
[----:B------:R-:W-:-:S04]  /*94a0*/  ISETP.GT.U32.AND P0, PT, R23, 0xfd, PT ;  /* 0x000000fd1700780c */ /* 0x000fc80003f04070 */
[----:B------:R-:W-:-:S13]  /*94b0*/  ISETP.GT.U32.OR P0, PT, R25, 0xfd, P0 ;  /* 0x000000fd1900780c */ /* 0x000fda0000704470 */
[----:B------:R-:W-:Y:S01]  /*94c0*/  @!P0 IMAD.MOV.U32 R27, RZ, RZ, RZ ;  /* 0x000000ffff1b8224 */ /* 0x000fe200078e00ff */
[----:B------:R-:W-:Y:S06]  /*94d0*/  @!P0 BRA `(.L_x_154) ;  /* 0x00000000005c8947 */ /* 0x000fec0003800000 */
[----:B------:R-:W-:Y:S02]  /*94e0*/  FSETP.GTU.FTZ.AND P0, PT, |R2|, +INF , PT ;  /* 0x7f8000000200780b */ /* 0x000fe40003f1c200 */
[----:B------:R-:W-:-:S04]  /*94f0*/  FSETP.GTU.FTZ.AND P1, PT, |R26|, +INF , PT ;  /* 0x7f8000001a00780b */ /* 0x000fc80003f3c200 */
[----:B------:R-:W-:-:S13]  /*9500*/  PLOP3.LUT P0, PT, P0, P1, PT, 0xf8, 0x8f ;  /* 0x00000000008f781c */ /* 0x000fda0000703f70 */
[----:B------:R-:W-:Y:S05]  /*9510*/  @P0 BRA `(.L_x_155) ;  /* 0x0000000400500947 */ /* 0x000fea0003800000 */
[----:B------:R-:W-:-:S13]  /*9520*/  LOP3.LUT P0, RZ, R26, 0x7fffffff, R2, 0xc8, !PT ;  /* 0x7fffffff1aff7812 */ /* 0x000fda000780c802 */
[----:B------:R-:W-:Y:S05]  /*9530*/  @!P0 BRA `(.L_x_156) ;  /* 0x0000000400408947 */ /* 0x000fea0003800000 */
[----:B------:R-:W-:Y:S02]  /*9540*/  FSETP.NEU.FTZ.AND P0, PT, |R2|, +INF , PT ;  /* 0x7f8000000200780b */ /* 0x000fe40003f1d200 */
[----:B------:R-:W-:Y:S02]  /*9550*/  FSETP.NEU.FTZ.AND P2, PT, |R26|, +INF , PT ;  /* 0x7f8000001a00780b */ /* 0x000fe40003f5d200 */
[----:B------:R-:W-:-:S11]  /*9560*/  FSETP.NEU.FTZ.AND P1, PT, |R2|, +INF , PT ;  /* 0x7f8000000200780b */ /* 0x000fd60003f3d200 */
[----:B------:R-:W-:Y:S05]  /*9570*/  @!P2 BRA !P0, `(.L_x_156) ;  /* 0x000000040030a947 */ /* 0x000fea0004000000 */
[----:B------:R-:W-:-:S04]  /*9580*/  LOP3.LUT P0, RZ, R2, 0x7fffffff, RZ, 0xc0, !PT ;  /* 0x7fffffff02ff7812 */ /* 0x000fc8000780c0ff */
[----:B------:R-:W-:-:S13]  /*9590*/  PLOP3.LUT P0, PT, P2, P0, PT, 0x2f, 0xf2 ;  /* 0x0000000000f2781c */ /* 0x000fda0001700577 */
[----:B------:R-:W-:Y:S05]  /*95a0*/  @P0 BRA `(.L_x_157) ;  /* 0x00000004001c0947 */ /* 0x000fea0003800000 */
[----:B------:R-:W-:-:S04]  /*95b0*/  LOP3.LUT P0, RZ, R26, 0x7fffffff, RZ, 0xc0, !PT ;  /* 0x7fffffff1aff7812 */ /* 0x000fc8000780c0ff */
[----:B------:R-:W-:-:S13]  /*95c0*/  PLOP3.LUT P0, PT, P1, P0, PT, 0x2f, 0xf2 ;  /* 0x0000000000f2781c */ /* 0x000fda0000f00577 */
[----:B------:R-:W-:Y:S05]  /*95d0*/  @P0 BRA `(.L_x_158) ;  /* 0x0000000400040947 */ /* 0x000fea0003800000 */
[----:B------:R-:W-:Y:S02]  /*95e0*/  ISETP.GE.AND P0, PT, R25, RZ, PT ;  /* 0x000000ff1900720c */ /* 0x000fe40003f06270 */
[----:B------:R-:W-:-:S11]  /*95f0*/  ISETP.GE.AND P1, PT, R23, RZ, PT ;  /* 0x000000ff1700720c */ /* 0x000fd60003f26270 */
[----:B------:R-:W-:Y:S01]  /*9600*/  @P0 IMAD.MOV.U32 R27, RZ, RZ, RZ ;  /* 0x000000ffff1b0224 */ /* 0x000fe200078e00ff */
[----:B------:R-:W-:Y:S01]  /*9610*/  @!P0 MOV R27, 0xffffffc0 ;  /* 0xffffffc0001b8802 */ /* 0x000fe20000000f00 */
[----:B------:R-:W-:Y:S01]  /*9620*/  @!P0 FFMA R2, R2, 1.84467440737095516160e+19, RZ ;  /* 0x5f80000002028823 */ /* 0x000fe200000000ff */
[----:B------:R-:W-:-:S03]  /*9630*/  @!P1 FFMA R26, R26, 1.84467440737095516160e+19, RZ ;  /* 0x5f8000001a1a9823 */ /* 0x000fc600000000ff */
[----:B------:R-:W-:-:S07]  /*9640*/  @!P1 VIADD R27, R27, 0x40 ;  /* 0x000000401b1b9836 */ /* 0x000fce0000000000 */
.L_x_154:
[----:B------:R-:W-:Y:S01]  /*9650*/  LEA R25, R22, 0xc0800000, 0x17 ;  /* 0xc080000016197811 */ /* 0x000fe200078eb8ff */
[----:B------:R-:W-:Y:S01]  /*9660*/  BSSY.RECONVERGENT B1, `(.L_x_159) ;  /* 0x0000036000017945 */ /* 0x000fe20003800200 */
[----:B------:R-:W-:-:S03]  /*9670*/  IADD3 R24, PT, PT, R24, -0x7f, RZ ;  /* 0xffffff8118187810 */ /* 0x000fc60007ffe0ff */
[----:B------:R-:W-:Y:S02]  /*9680*/  IMAD.IADD R25, R26, 0x1, -R25 ;  /* 0x000000011a197824 */ /* 0x000fe400078e0a19 */
[----:B------:R-:W-:Y:S02]  /*9690*/  IMAD R2, R24, -0x800000, R2 ;  /* 0xff80000018027824 */ /* 0x000fe400078e0202 */
[----:B------:R0:W1:Y:S02]  /*96a0*/  MUFU.RCP R26, R25 ;  /* 0x00000019001a7308 */ /* 0x0000640000001000 */
[----:B0-----:R-:W-:-:S04]  /*96b0*/  FADD.FTZ R25, -R25, -RZ ;  /* 0x800000ff19197221 */ /* 0x001fc80000010100 */
[----:B-1----:R-:W-:-:S04]  /*96c0*/  FFMA R23, R26, R25, 1 ;  /* 0x3f8000001a177423 */ /* 0x002fc80000000019 */
[----:B------:R-:W-:Y:S01]  /*96d0*/  FFMA R23, R26, R23, R26 ;  /* 0x000000171a177223 */ /* 0x000fe2000000001a */
[----:B------:R-:W-:-:S03]  /*96e0*/  IADD3 R26, PT, PT, R24, 0x7f, -R22 ;  /* 0x0000007f181a7810 */ /* 0x000fc60007ffe816 */
[----:B------:R-:W-:Y:S02]  /*96f0*/  FFMA R24, R2, R23, RZ ;  /* 0x0000001702187223 */ /* 0x000fe400000000ff */
[----:B------:R-:W-:Y:S02]  /*9700*/  IMAD.IADD R27, R26, 0x1, R27 ;  /* 0x000000011a1b7824 */ /* 0x000fe400078e021b */
[----:B------:R-:W-:-:S04]  /*9710*/  FFMA R22, R25, R24, R2 ;  /* 0x0000001819167223 */ /* 0x000fc80000000002 */
[----:B------:R-:W-:-:S04]  /*9720*/  FFMA R22, R23, R22, R24 ;  /* 0x0000001617167223 */ /* 0x000fc80000000018 */
[----:B------:R-:W-:-:S04]  /*9730*/  FFMA R2, R25, R22, R2 ;  /* 0x0000001619027223 */ /* 0x000fc80000000002 */
[----:B------:R-:W-:-:S05]  /*9740*/  FFMA R24, R23, R2, R22 ;  /* 0x0000000217187223 */ /* 0x000fca0000000016 */
[----:B------:R-:W-:-:S04]  /*9750*/  SHF.R.U32.HI R26, RZ, 0x17, R24 ;  /* 0x00000017ff1a7819 */ /* 0x000fc80000011618 */
[----:B------:R-:W-:-:S05]  /*9760*/  LOP3.LUT R26, R26, 0xff, RZ, 0xc0, !PT ;  /* 0x000000ff1a1a7812 */ /* 0x000fca00078ec0ff */
[----:B------:R-:W-:-:S05]  /*9770*/  IMAD.IADD R25, R26, 0x1, R27 ;  /* 0x000000011a197824 */ /* 0x000fca00078e021b */
[----:B------:R-:W-:-:S04]  /*9780*/  IADD3 R26, PT, PT, R25, -0x1, RZ ;  /* 0xffffffff191a7810 */ /* 0x000fc80007ffe0ff */
[----:B------:R-:W-:-:S13]  /*9790*/  ISETP.GE.U32.AND P0, PT, R26, 0xfe, PT ;  /* 0x000000fe1a00780c */ /* 0x000fda0003f06070 */
[----:B------:R-:W-:Y:S05]  /*97a0*/  @!P0 BRA `(.L_x_160) ;  /* 0x0000000000808947 */ /* 0x000fea0003800000 */
[----:B------:R-:W-:-:S13]  /*97b0*/  ISETP.GT.AND P0, PT, R25, 0xfe, PT ;  /* 0x000000fe1900780c */ /* 0x000fda0003f04270 */
[----:B------:R-:W-:Y:S05]  /*97c0*/  @P0 BRA `(.L_x_161) ;  /* 0x00000000006c0947 */ /* 0x000fea0003800000 */
[----:B------:R-:W-:-:S13]  /*97d0*/  ISETP.GE.AND P0, PT, R25, 0x1, PT ;  /* 0x000000011900780c */ /* 0x000fda0003f06270 */
[----:B------:R-:W-:Y:S05]  /*97e0*/  @P0 BRA `(.L_x_162) ;  /* 0x0000000000740947 */ /* 0x000fea0003800000 */
[----:B------:R-:W-:Y:S02]  /*97f0*/  ISETP.GE.AND P0, PT, R25, -0x18, PT ;  /* 0xffffffe81900780c */ /* 0x000fe40003f06270 */
[----:B------:R-:W-:-:S11]  /*9800*/  LOP3.LUT R24, R24, 0x80000000, RZ, 0xc0, !PT ;  /* 0x8000000018187812 */ /* 0x000fd600078ec0ff */
[----:B------:R-:W-:Y:S05]  /*9810*/  @!P0 BRA `(.L_x_162) ;  /* 0x0000000000688947 */ /* 0x000fea0003800000 */
[CCC-:B------:R-:W-:Y:S01]  /*9820*/  FFMA.RZ R26, R23.reuse, R2.reuse, R22.reuse ;  /* 0x00000002171a7223 */ /* 0x1c0fe2000000c016 */
[CCC-:B------:R-:W-:Y:S01]  /*9830*/  FFMA.RP R27, R23.reuse, R2.reuse, R22.reuse ;  /* 0x00000002171b7223 */ /* 0x1c0fe20000008016 */
[----:B------:R-:W-:Y:S01]  /*9840*/  FFMA.RM R2, R23, R2, R22 ;  /* 0x0000000217027223 */ /* 0x000fe20000004016 */
[C---:B------:R-:W-:Y:S01]  /*9850*/  VIADD R22, R25.reuse, 0x20 ;  /* 0x0000002019167836 */ /* 0x040fe20000000000 */
[C---:B------:R-:W-:Y:S02]  /*9860*/  ISETP.NE.AND P2, PT, R25.reuse, RZ, PT ;  /* 0x000000ff1900720c */ /* 0x040fe40003f45270 */
[----:B------:R-:W-:Y:S02]  /*9870*/  LOP3.LUT R23, R26, 0x7fffff, RZ, 0xc0, !PT ;  /* 0x007fffff1a177812 */ /* 0x000fe400078ec0ff */
[----:B------:R-:W-:Y:S01]  /*9880*/  ISETP.NE.AND P1, PT, R25, RZ, PT ;  /* 0x000000ff1900720c */ /* 0x000fe20003f25270 */
[----:B------:R-:W-:Y:S01]  /*9890*/  IMAD.MOV R25, RZ, RZ, -R25 ;  /* 0x000000ffff197224 */ /* 0x000fe200078e0a19 */
[----:B------:R-:W-:-:S02]  /*98a0*/  LOP3.LUT R23, R23, 0x800000, RZ, 0xfc, !PT ;  /* 0x0080000017177812 */ /* 0x000fc400078efcff */
[----:B------:R-:W-:Y:S02]  /*98b0*/  FSETP.NEU.FTZ.AND P0, PT, R27, R2, PT ;  /* 0x000000021b00720b */ /* 0x000fe40003f1d000 */
[----:B------:R-:W-:Y:S02]  /*98c0*/  SHF.L.U32 R22, R23, R22, RZ ;  /* 0x0000001617167219 */ /* 0x000fe400000006ff */
[----:B------:R-:W-:Y:S02]  /*98d0*/  SEL R2, R25, RZ, P2 ;  /* 0x000000ff19027207 */ /* 0x000fe40001000000 */
[----:B------:R-:W-:Y:S02]  /*98e0*/  ISETP.NE.AND P1, PT, R22, RZ, P1 ;  /* 0x000000ff1600720c */ /* 0x000fe40000f25270 */
[----:B------:R-:W-:Y:S02]  /*98f0*/  SHF.R.U32.HI R23, RZ, R2, R23 ;  /* 0x00000002ff177219 */ /* 0x000fe40000011617 */
[----:B------:R-:W-:-:S02]  /*9900*/  PLOP3.LUT P0, PT, P0, P1, PT, 0xf8, 0x8f ;  /* 0x00000000008f781c */ /* 0x000fc40000703f70 */
[----:B------:R-:W-:Y:S02]  /*9910*/  SHF.R.U32.HI R22, RZ, 0x1, R23 ;  /* 0x00000001ff167819 */ /* 0x000fe40000011617 */
[----:B------:R-:W-:-:S04]  /*9920*/  SEL R25, RZ, 0x1, !P0 ;  /* 0x00000001ff197807 */ /* 0x000fc80004000000 */
[----:B------:R-:W-:-:S04]  /*9930*/  LOP3.LUT R2, R25, 0x1, R22, 0xf8, !PT ;  /* 0x0000000119027812 */ /* 0x000fc800078ef816 */
[----:B------:R-:W-:-:S04]  /*9940*/  LOP3.LUT R23, R2, R23, RZ, 0xc0, !PT ;  /* 0x0000001702177212 */ /* 0x000fc800078ec0ff */
[----:B------:R-:W-:-:S04]  /*9950*/  IADD3 R23, PT, PT, R22, R23, RZ ;  /* 0x0000001716177210 */ /* 0x000fc80007ffe0ff */
[----:B------:R-:W-:Y:S01]  /*9960*/  LOP3.LUT R24, R23, R24, RZ, 0xfc, !PT ;  /* 0x0000001817187212 */ /* 0x000fe200078efcff */
[----:B------:R-:W-:Y:S06]  /*9970*/  BRA `(.L_x_162) ;  /* 0x0000000000107947 */ /* 0x000fec0003800000 */
.L_x_161:
[----:B------:R-:W-:-:S04]  /*9980*/  LOP3.LUT R24, R24, 0x80000000, RZ, 0xc0, !PT ;  /* 0x8000000018187812 */ /* 0x000fc800078ec0ff */
[----:B------:R-:W-:Y:S01]  /*9990*/  LOP3.LUT R24, R24, 0x7f800000, RZ, 0xfc, !PT ;  /* 0x7f80000018187812 */ /* 0x000fe200078efcff */
[----:B------:R-:W-:Y:S06]  /*99a0*/  BRA `(.L_x_162) ;  /* 0x0000000000047947 */ /* 0x000fec0003800000 */
.L_x_160:
[----:B------:R-:W-:-:S07]  /*99b0*/  IMAD R24, R27, 0x800000, R24 ;  /* 0x008000001b187824 */ /* 0x000fce00078e0218 */
.L_x_162:
[----:B------:R-:W-:Y:S05]  /*99c0*/  BSYNC.RECONVERGENT B1 ;  /* 0x0000000000017941 */ /* 0x000fea0003800200 */
.L_x_159:
[----:B------:R-:W-:Y:S01]  /*99d0*/  IMAD.MOV.U32 R2, RZ, RZ, R24 ;  /* 0x000000ffff027224 */ /* 0x000fe200078e0018 */
[----:B------:R-:W-:Y:S06]  /*99e0*/  BRA `(.L_x_163) ;  /* 0x0000000000207947 */ /* 0x000fec0003800000 */
.L_x_158:
[----:B------:R-:W-:-:S04]  /*99f0*/  LOP3.LUT R2, R26, 0x80000000, R2, 0x48, !PT ;  /* 0x800000001a027812 */ /* 0x000fc800078e4802 */
[----:B------:R-:W-:Y:S01]  /*9a00*/  LOP3.LUT R2, R2, 0x7f800000, RZ, 0xfc, !PT ;  /* 0x7f80000002027812 */ /* 0x000fe200078efcff */
[----:B------:R-:W-:Y:S06]  /*9a10*/  BRA `(.L_x_163) ;  /* 0x0000000000147947 */ /* 0x000fec0003800000 */
.L_x_157:
[----:B------:R-:W-:Y:S01]  /*9a20*/  LOP3.LUT R2, R26, 0x80000000, R2, 0x48, !PT ;  /* 0x800000001a027812 */ /* 0x000fe200078e4802 */
[----:B------:R-:W-:Y:S06]  /*9a30*/  BRA `(.L_x_163) ;  /* 0x00000000000c7947 */ /* 0x000fec0003800000 */
.L_x_156:
[----:B------:R-:W0:Y:S01]  /*9a40*/  MUFU.RSQ R2, -QNAN ;  /* 0xffc0000000027908 */ /* 0x000e220000001400 */
[----:B------:R-:W-:Y:S05]  /*9a50*/  BRA `(.L_x_163) ;  /* 0x0000000000047947 */ /* 0x000fea0003800000 */
.L_x_155:
[----:B------:R-:W-:-:S07]  /*9a60*/  FADD.FTZ R2, R2, R26 ;  /* 0x0000001a02027221 */ /* 0x000fce0000010000 */
.L_x_163:
[----:B------:R-:W-:Y:S05]  /*9a70*/  BSYNC.RECONVERGENT B0 ;  /* 0x0000000000007941 */ /* 0x000fea0003800200 */
.L_x_153:
[----:B------:R-:W-:Y:S01]  /*9a80*/  MOV R22, R14 ;  /* 0x0000000e00167202 */ /* 0x000fe20000000f00 */
[----:B------:R-:W-:-:S04]  /*9a90*/  IMAD.MOV.U32 R23, RZ, RZ, 0x0 ;  /* 0x00000000ff177424 */ /* 0x000fc800078e00ff */
[----:B0-----:R-:W-:Y:S05]  /*9aa0*/  RET.REL.NODEC R22 `(_Z25Kerneltimestep_OverdampedP10particle_tPiPfS2_S2_P6float2) ;  /* 0xffffff6416547950 */ /* 0x001fea0003c3ffff */
.L_x_164:
        /* <DEDUP_REMOVED lines=13> */
.L_x_166:


//--------------------- .nv.global.init           --------------------------
	.section	.nv.global.init,"aw",@progbits
	.align	4
.nv.global.init:
	.type		__cudart_i2opi_f,@object
	.size		__cudart_i2opi_f,(.L_0 - __cudart_i2opi_f)
__cudart_i2opi_f:
        /*0000*/ 	.byte	0x41, 0x90, 0x43, 0x3c, 0x99, 0x95, 0x62, 0xdb, 0xc0, 0xdd, 0x34, 0xf5, 0xd1, 0x57, 0x27, 0xfc
        /*0010*/ 	.byte	0x29, 0x15, 0x44, 0x4e, 0x6e, 0x83, 0xf9, 0xa2
.L_0:


//--------------------- .nv.shared.reserved.0     --------------------------
	.section	.nv.shared.reserved.0,"aw",@nobits
	.weak		__nv_reservedSMEM_offset_0_alias
	.size		__nv_reservedSMEM_offset_0_alias, 0, 64
	.other		__nv_reservedSMEM_offset_0_alias,@"STO_CUDA_RESERVED_SHARED STV_DEFAULT"
__nv_reservedSMEM_offset_0_alias:
	.zero		0
	.zero		64


//--------------------- .nv.constant0._Z18Kernel_AdjustAngleP10particle_tf --------------------------
	.section	.nv.constant0._Z18Kernel_AdjustAngleP10particle_tf,"a",@progbits
	.sectionflags	@""
	.align	4
.nv.constant0._Z18Kernel_AdjustAngleP10particle_tf:
	.zero		908


//--------------------- .nv.constant0._Z24Kernel_minusDispalcementP10particle_t6float2 --------------------------
	.section	.nv.constant0._Z24Kernel_minusDispalcementP10particle_t6float2,"a",@progbits
	.sectionflags	@""
	.align	4
.nv.constant0._Z24Kernel_minusDispalcementP10particle_t6float2:
	.zero		912


//--------------------- .nv.constant0._Z25Kerneltimestep_OverdampedP10particle_tPiPfS2_S2_P6float2 --------------------------
	.section	.nv.constant0._Z25Kerneltimestep_OverdampedP10particle_tPiPfS2_S2_P6float2,"a",@progbits
	.sectionflags	@""
	.align	4
.nv.constant0._Z25Kerneltimestep_OverdampedP10particle_tPiPfS2_S2_P6float2:
	.zero		944


//--------------------- SYMBOLS --------------------------

	.type		.nv.reservedSmem.offset0,@object
	.size		.nv.reservedSmem.offset0,0x4
